	.target	sm_90a

	.elftype	@"ET_EXEC"


//--------------------- .note.nv.tkinfo           --------------------------
	.section	.note.nv.tkinfo,"",@"SHT_NOTE"
	.sectionflags	@"SHF_NOTE_NV_TKINFO"
	.tkinfo
        /*0018*/ 	.word	0x00000002
        /*0030*/ 	.string	""
        /*0030*/ 	.string	"ptxas"
        /*0030*/ 	.string	"Cuda compilation tools, release 13.0, V13.0.88"
        /*0030*/ 	.string	"Build cuda_13.0.r13.0/compiler.36424714_0"
        /*0030*/ 	.string	"-arch sm_90a -m 64 "



//--------------------- .note.nv.cuinfo           --------------------------
	.section	.note.nv.cuinfo,"",@"SHT_NOTE"
	.sectionflags	@"SHF_NOTE_NV_CUINFO"
        /*0018*/ 	.short	0x0002
        /*001a*/ 	.short	0x005a
        /*001c*/ 	.short	0x0082
	.zero		2


//--------------------- .nv.info                  --------------------------
	.section	.nv.info,"",@"SHT_CUDA_INFO"
	.align	4


	//----- nvinfo : EIATTR_REGCOUNT
	.align		4
        /*0000*/ 	.byte	0x04, 0x2f
        /*0002*/ 	.short	(.L_15 - .L_14)
	.align		4
.L_14:
        /*0004*/ 	.word	index@(_ZN7cutlass13device_kernelINS_4gemm6kernel13GemmUniversalIN4cute5tupleIJiiiiEEENS1_10collective13CollectiveMmaINS1_34MainloopSm90TmaGmmaWarpSpecializedILi5ENS5_IJNS4_1CILi1EEESB_SB_EEENS1_35KernelTmaWarpSpecializedCooperativeEEENS5_IJNSA_ILi256EEENSA_ILi48EEENSA_ILi64EEEEEENS_10bfloat16_tENS5_IJlSB_lEEESJ_SK_NS4_8TiledMMAINS4_8MMA_AtomIJNS4_4SM904GMMA27MMA_64x16x16_F32BF16BF16_SSILNSO_5MajorE0ELSQ_0ELNSO_7ScaleInE1ELSR_1EEEEEENS4_6LayoutINS5_IJNSA_ILi2EEESB_SB_EEENS5_IJSB_NSA_ILi0EEESX_EEEEENS5_IJNS4_10UnderscoreES10_S10_EEEEENS4_13SM90_TMA_LOADENS4_14ComposedLayoutINS4_7SwizzleILi3ELi4ELi3EEENS4_18smem_ptr_flag_bitsILi16EEENSU_INS5_IJNSA_ILi8EEESH_EEENS5_IJSH_SB_EEEEEEEvNS4_8identityES13_S1D_vS1E_EENS_8epilogue10collective6detail29Sm90TmaWarpSpecializedAdapterINS1H_15DefaultEpilogueISJ_SK_SK_NS1G_6thread17LinearCombinationISJ_Li1EffLNS1L_9ScaleType4KindE0ELNS_15FloatRoundStyleE2ESJ_EENS1_15EpilogueDefaultEEEEEvvEEEEvNT_6ParamsE)
        /*0008*/ 	.word	0x000000a8


	//----- nvinfo : EIATTR_FRAME_SIZE
	.align		4
.L_15:
        /*000c*/ 	.byte	0x04, 0x11
        /*000e*/ 	.short	(.L_17 - .L_16)
	.align		4
.L_16:
        /*0010*/ 	.word	index@(_ZN7cutlass13device_kernelINS_4gemm6kernel13GemmUniversalIN4cute5tupleIJiiiiEEENS1_10collective13CollectiveMmaINS1_34MainloopSm90TmaGmmaWarpSpecializedILi5ENS5_IJNS4_1CILi1EEESB_SB_EEENS1_35KernelTmaWarpSpecializedCooperativeEEENS5_IJNSA_ILi256EEENSA_ILi48EEENSA_ILi64EEEEEENS_10bfloat16_tENS5_IJlSB_lEEESJ_SK_NS4_8TiledMMAINS4_8MMA_AtomIJNS4_4SM904GMMA27MMA_64x16x16_F32BF16BF16_SSILNSO_5MajorE0ELSQ_0ELNSO_7ScaleInE1ELSR_1EEEEEENS4_6LayoutINS5_IJNSA_ILi2EEESB_SB_EEENS5_IJSB_NSA_ILi0EEESX_EEEEENS5_IJNS4_10UnderscoreES10_S10_EEEEENS4_13SM90_TMA_LOADENS4_14ComposedLayoutINS4_7SwizzleILi3ELi4ELi3EEENS4_18smem_ptr_flag_bitsILi16EEENSU_INS5_IJNSA_ILi8EEESH_EEENS5_IJSH_SB_EEEEEEEvNS4_8identityES13_S1D_vS1E_EENS_8epilogue10collective6detail29Sm90TmaWarpSpecializedAdapterINS1H_15DefaultEpilogueISJ_SK_SK_NS1G_6thread17LinearCombinationISJ_Li1EffLNS1L_9ScaleType4KindE0ELNS_15FloatRoundStyleE2ESJ_EENS1_15EpilogueDefaultEEEEEvvEEEEvNT_6ParamsE)
        /*0014*/ 	.word	0x00000000


	//----- nvinfo : EIATTR_MIN_STACK_SIZE
	.align		4
.L_17:
        /*0018*/ 	.byte	0x04, 0x12
        /*001a*/ 	.short	(.L_19 - .L_18)
	.align		4
.L_18:
        /*001c*/ 	.word	index@(_ZN7cutlass13device_kernelINS_4gemm6kernel13GemmUniversalIN4cute5tupleIJiiiiEEENS1_10collective13CollectiveMmaINS1_34MainloopSm90TmaGmmaWarpSpecializedILi5ENS5_IJNS4_1CILi1EEESB_SB_EEENS1_35KernelTmaWarpSpecializedCooperativeEEENS5_IJNSA_ILi256EEENSA_ILi48EEENSA_ILi64EEEEEENS_10bfloat16_tENS5_IJlSB_lEEESJ_SK_NS4_8TiledMMAINS4_8MMA_AtomIJNS4_4SM904GMMA27MMA_64x16x16_F32BF16BF16_SSILNSO_5MajorE0ELSQ_0ELNSO_7ScaleInE1ELSR_1EEEEEENS4_6LayoutINS5_IJNSA_ILi2EEESB_SB_EEENS5_IJSB_NSA_ILi0EEESX_EEEEENS5_IJNS4_10UnderscoreES10_S10_EEEEENS4_13SM90_TMA_LOADENS4_14ComposedLayoutINS4_7SwizzleILi3ELi4ELi3EEENS4_18smem_ptr_flag_bitsILi16EEENSU_INS5_IJNSA_ILi8EEESH_EEENS5_IJSH_SB_EEEEEEEvNS4_8identityES13_S1D_vS1E_EENS_8epilogue10collective6detail29Sm90TmaWarpSpecializedAdapterINS1H_15DefaultEpilogueISJ_SK_SK_NS1G_6thread17LinearCombinationISJ_Li1EffLNS1L_9ScaleType4KindE0ELNS_15FloatRoundStyleE2ESJ_EENS1_15EpilogueDefaultEEEEEvvEEEEvNT_6ParamsE)
        /*0020*/ 	.word	0x00000000
.L_19:


//--------------------- .nv.compat                --------------------------
	.section	.nv.compat,"",@"SHT_CUDA_COMPAT_INFO"
	.align	4
        /*0000*/ 	.byte	0x02, 0x09, 0x01, 0x00, 0x02, 0x02, 0x04, 0x00, 0x02, 0x05, 0x05, 0x00, 0x03, 0x07, 0x01, 0x01
        /*0010*/ 	.byte	0x02, 0x03, 0x01, 0x00, 0x02, 0x06, 0x01, 0x00, 0x04, 0x0b, 0x08, 0x00, 0x00, 0x00, 0x00, 0x00
        /*0020*/ 	.byte	0x00, 0x00, 0x00, 0x00


//--------------------- .nv.info._ZN7cutlass13device_kernelINS_4gemm6kernel13GemmUniversalIN4cute5tupleIJiiiiEEENS1_10collective13CollectiveMmaINS1_34MainloopSm90TmaGmmaWarpSpecializedILi5ENS5_IJNS4_1CILi1EEESB_SB_EEENS1_35KernelTmaWarpSpecializedCooperativeEEENS5_IJNSA_ILi256EEENSA_ILi48EEENSA_ILi64EEEEEENS_10bfloat16_tENS5_IJlSB_lEEESJ_SK_NS4_8TiledMMAINS4_8MMA_AtomIJNS4_4SM904GMMA27MMA_64x16x16_F32BF16BF16_SSILNSO_5MajorE0ELSQ_0ELNSO_7ScaleInE1ELSR_1EEEEEENS4_6LayoutINS5_IJNSA_ILi2EEESB_SB_EEENS5_IJSB_NSA_ILi0EEESX_EEEEENS5_IJNS4_10UnderscoreES10_S10_EEEEENS4_13SM90_TMA_LOADENS4_14ComposedLayoutINS4_7SwizzleILi3ELi4ELi3EEENS4_18smem_ptr_flag_bitsILi16EEENSU_INS5_IJNSA_ILi8EEESH_EEENS5_IJSH_SB_EEEEEEEvNS4_8identityES13_S1D_vS1E_EENS_8epilogue10collective6detail29Sm90TmaWarpSpecializedAdapterINS1H_15DefaultEpilogueISJ_SK_SK_NS1G_6thread17LinearCombinationISJ_Li1EffLNS1L_9ScaleType4KindE0ELNS_15FloatRoundStyleE2ESJ_EENS1_15EpilogueDefaultEEEEEvvEEEEvNT_6ParamsE --------------------------
	.section	.nv.info._ZN7cutlass13device_kernelINS_4gemm6kernel13GemmUniversalIN4cute5tupleIJiiiiEEENS1_10collective13CollectiveMmaINS1_34MainloopSm90TmaGmmaWarpSpecializedILi5ENS5_IJNS4_1CILi1EEESB_SB_EEENS1_35KernelTmaWarpSpecializedCooperativeEEENS5_IJNSA_ILi256EEENSA_ILi48EEENSA_ILi64EEEEEENS_10bfloat16_tENS5_IJlSB_lEEESJ_SK_NS4_8TiledMMAINS4_8MMA_AtomIJNS4_4SM904GMMA27MMA_64x16x16_F32BF16BF16_SSILNSO_5MajorE0ELSQ_0ELNSO_7ScaleInE1ELSR_1EEEEEENS4_6LayoutINS5_IJNSA_ILi2EEESB_SB_EEENS5_IJSB_NSA_ILi0EEESX_EEEEENS5_IJNS4_10UnderscoreES10_S10_EEEEENS4_13SM90_TMA_LOADENS4_14ComposedLayoutINS4_7SwizzleILi3ELi4ELi3EEENS4_18smem_ptr_flag_bitsILi16EEENSU_INS5_IJNSA_ILi8EEESH_EEENS5_IJSH_SB_EEEEEEEvNS4_8identityES13_S1D_vS1E_EENS_8epilogue10collective6detail29Sm90TmaWarpSpecializedAdapterINS1H_15DefaultEpilogueISJ_SK_SK_NS1G_6thread17LinearCombinationISJ_Li1EffLNS1L_9ScaleType4KindE0ELNS_15FloatRoundStyleE2ESJ_EENS1_15EpilogueDefaultEEEEEvvEEEEvNT_6ParamsE,"",@"SHT_CUDA_INFO"
	.sectionflags	@""
	.align	4


	//----- nvinfo : EIATTR_CUDA_API_VERSION
	.align		4
        /*0000*/ 	.byte	0x04, 0x37
        /*0002*/ 	.short	(.L_21 - .L_20)
.L_20:
        /*0004*/ 	.word	0x00000082


	//----- nvinfo : EIATTR_KPARAM_INFO
	.align		4
.L_21:
        /*0008*/ 	.byte	0x04, 0x17
        /*000a*/ 	.short	(.L_23 - .L_22)
.L_22:
        /*000c*/ 	.word	0x00000000
        /*0010*/ 	.short	0x0000
        /*0012*/ 	.short	0x0070
        /*0014*/ 	.byte	0x00, 0xf0, 0x01, 0x10


	//----- nvinfo : EIATTR_SPARSE_MMA_MASK
	.align		4
.L_23:
        /*0018*/ 	.byte	0x03, 0x50
        /*001a*/ 	.short	0x0000


	//----- nvinfo : EIATTR_MAXREG_COUNT
	.align		4
        /*001c*/ 	.byte	0x03, 0x1b
        /*001e*/ 	.short	0x00a8


	//----- nvinfo : EIATTR_NUM_BARRIERS
	.align		4
        /*0020*/ 	.byte	0x02, 0x4c
        /*0022*/ 	.byte	0x01
	.zero		1


	//----- nvinfo : EIATTR_EXTERNS
	.align		4
        /*0024*/ 	.byte	0x04, 0x0f
        /*0026*/ 	.short	(.L_25 - .L_24)


	//   ....[0]....
	.align		4
.L_24:
        /*0028*/ 	.word	index@(__assertfail)


	//----- nvinfo : EIATTR_MERCURY_ISA_VERSION
	.align		4
.L_25:
        /*002c*/ 	.byte	0x03, 0x5f
        /*002e*/ 	.short	0x0101


	//----- nvinfo : EIATTR_INT_WARP_WIDE_INSTR_OFFSETS
	.align		4
        /*0030*/ 	.byte	0x04, 0x31
        /*0032*/ 	.short	(.L_27 - .L_26)


	//   ....[0]....
.L_26:
        /*0034*/ 	.word	0x000003d0


	//   ....[1]....
        /*0038*/ 	.word	0x00000400


	//   ....[2]....
        /*003c*/ 	.word	0x000004e0


	//----- nvinfo : EIATTR_COOP_GROUP_MASK_REGIDS
	.align		4
.L_27:
        /*0040*/ 	.byte	0x04, 0x29
        /*0042*/ 	.short	(.L_29 - .L_28)


	//   ....[0]....
.L_28:
        /*0044*/ 	.word	0xffffffff


	//   ....[1]....
        /*0048*/ 	.word	0xffffffff


	//   ....[2]....
        /*004c*/ 	.word	0xffffffff


	//   ....[3]....
        /*0050*/ 	.word	0xffffffff


	//   ....[4]....
        /*0054*/ 	.word	0xffffffff


	//----- nvinfo : EIATTR_COOP_GROUP_INSTR_OFFSETS
	.align		4
.L_29:
        /*0058*/ 	.byte	0x04, 0x28
        /*005a*/ 	.short	(.L_31 - .L_30)


	//   ....[0]....
.L_30:
        /*005c*/ 	.word	0x00000060


	//   ....[1]....
        /*0060*/ 	.word	0x00000070


	//   ....[2]....
        /*0064*/ 	.word	0x00000130


	//   ....[3]....
        /*0068*/ 	.word	0x000002e0


	//   ....[4]....
        /*006c*/ 	.word	0x00000f90


	//----- nvinfo : EIATTR_REG_RECONFIG
	.align		4
.L_31:
        /*0070*/ 	.byte	0x01, 0x54
	.zero		2


	//----- nvinfo : EIATTR_SYSCALL_OFFSETS
	.align		4
        /*0074*/ 	.byte	0x04, 0x46
        /*0076*/ 	.short	(.L_33 - .L_32)


	//   ....[0]....
.L_32:
        /*0078*/ 	.word	0x00001160


	//----- nvinfo : EIATTR_MBARRIER_INSTR_OFFSETS
	.align		4
.L_33:
        /*007c*/ 	.byte	0x04, 0x39
        /*007e*/ 	.short	(.L_35 - .L_34)


	//   ....[0]....
.L_34:
        /*0080*/ 	.word	0x00000230
        /*0084*/ 	.word	0x000000ff
        /*0088*/ 	.word	0x00000000
        /*008c*/ 	.short	0x0100
        /*008e*/ 	.byte	0x08
	.zero		1


	//   ....[1]....
        /*0090*/ 	.word	0x00000240
        /*0094*/ 	.word	0x000000ff
        /*0098*/ 	.word	0x00000028
        /*009c*/ 	.short	0x0100
        /*009e*/ 	.byte	0x08
	.zero		1


	//   ....[2]....
        /*00a0*/ 	.word	0x00000250
        /*00a4*/ 	.word	0x000000ff
        /*00a8*/ 	.word	0x00000008
        /*00ac*/ 	.short	0x0100
        /*00ae*/ 	.byte	0x08
	.zero		1


	//   ....[3]....
        /*00b0*/ 	.word	0x00000260
        /*00b4*/ 	.word	0x000000ff
        /*00b8*/ 	.word	0x00000030
        /*00bc*/ 	.short	0x0100
        /*00be*/ 	.byte	0x08
	.zero		1


	//   ....[4]....
        /*00c0*/ 	.word	0x00000270
        /*00c4*/ 	.word	0x000000ff
        /*00c8*/ 	.word	0x00000010
        /*00cc*/ 	.short	0x0100
        /*00ce*/ 	.byte	0x08
	.zero		1


	//   ....[5]....
        /*00d0*/ 	.word	0x00000280
        /*00d4*/ 	.word	0x000000ff
        /*00d8*/ 	.word	0x00000038
        /*00dc*/ 	.short	0x0100
        /*00de*/ 	.byte	0x08
	.zero		1


	//   ....[6]....
        /*00e0*/ 	.word	0x00000290
        /*00e4*/ 	.word	0x000000ff
        /*00e8*/ 	.word	0x00000018
        /*00ec*/ 	.short	0x0100
        /*00ee*/ 	.byte	0x08
	.zero		1


	//   ....[7]....
        /*00f0*/ 	.word	0x000002a0
        /*00f4*/ 	.word	0x000000ff
        /*00f8*/ 	.word	0x00000040
        /*00fc*/ 	.short	0x0100
        /*00fe*/ 	.byte	0x08
	.zero		1


	//   ....[8]....
        /*0100*/ 	.word	0x000002b0
        /*0104*/ 	.word	0x000000ff
        /*0108*/ 	.word	0x00000020
        /*010c*/ 	.short	0x0100
        /*010e*/ 	.byte	0x08
	.zero		1


	//   ....[9]....
        /*0110*/ 	.word	0x000002c0
        /*0114*/ 	.word	0x000000ff
        /*0118*/ 	.word	0x00000048
        /*011c*/ 	.short	0x0100
        /*011e*/ 	.byte	0x08
	.zero		1


	//   ....[10]....
        /*0120*/ 	.word	0x00000550
        /*0124*/ 	.word	0x000000ff
        /*0128*/ 	.word	0x00000060
        /*012c*/ 	.short	0x0100
        /*012e*/ 	.byte	0x06
	.zero		1


	//   ....[11]....
        /*0130*/ 	.word	0x000005b0
        /*0134*/ 	.word	0x000000ff
        /*0138*/ 	.word	0x00000068
        /*013c*/ 	.short	0x0100
        /*013e*/ 	.byte	0x06
	.zero		1


	//   ....[12]....
        /*0140*/ 	.word	0x000011e0
        /*0144*/ 	.word	0x00000003
        /*0148*/ 	.word	0x00000000
        /*014c*/ 	.short	0x010a
        /*014e*/ 	.byte	0x3f
	.zero		1


	//   ....[13]....
        /*0150*/ 	.word	0x00001220
        /*0154*/ 	.word	0x00000003
        /*0158*/ 	.word	0x00000000
        /*015c*/ 	.short	0x010a
        /*015e*/ 	.byte	0x3f
	.zero		1


	//   ....[14]....
        /*0160*/ 	.word	0x00001d30
        /*0164*/ 	.word	0x000000ff
        /*0168*/ 	.word	0x00000000
        /*016c*/ 	.short	0x010a
        /*016e*/ 	.byte	0x08
	.zero		1


	//   ....[15]....
        /*0170*/ 	.word	0x00001d70
        /*0174*/ 	.word	0x000000ff
        /*0178*/ 	.word	0x00000000
        /*017c*/ 	.short	0x010a
        /*017e*/ 	.byte	0x08
	.zero		1


	//   ....[16]....
        /*0180*/ 	.word	0x00002750
        /*0184*/ 	.word	0x000000ff
        /*0188*/ 	.word	0x00000000
        /*018c*/ 	.short	0x0101
        /*018e*/ 	.byte	0x07
	.zero		1


	//   ....[17]....
        /*0190*/ 	.word	0x00002950
        /*0194*/ 	.word	0x000000ff
        /*0198*/ 	.word	0x00000000
        /*019c*/ 	.short	0x0101
        /*019e*/ 	.byte	0x06
	.zero		1


	//   ....[18]....
        /*01a0*/ 	.word	0x00006f40
        /*01a4*/ 	.word	0x0000000e
        /*01a8*/ 	.word	0x00000028
        /*01ac*/ 	.short	0x010a
        /*01ae*/ 	.byte	0x3f
	.zero		1


	//   ....[19]....
        /*01b0*/ 	.word	0x000072c0
        /*01b4*/ 	.word	0x00000006
        /*01b8*/ 	.word	0x00000068
        /*01bc*/ 	.short	0x0101
        /*01be*/ 	.byte	0x3f
	.zero		1


	//   ....[20]....
        /*01c0*/ 	.word	0x000079f0
        /*01c4*/ 	.word	0x00000007
        /*01c8*/ 	.word	0x00000000
        /*01cc*/ 	.short	0x010a
        /*01ce*/ 	.byte	0x3f
	.zero		1


	//   ....[21]....
        /*01d0*/ 	.word	0x00007a70
        /*01d4*/ 	.word	0x00000009
        /*01d8*/ 	.word	0x00000000
        /*01dc*/ 	.short	0x010a
        /*01de*/ 	.byte	0x3f
	.zero		1


	//   ....[22]....
        /*01e0*/ 	.word	0x00007b00
        /*01e4*/ 	.word	0x00000006
        /*01e8*/ 	.word	0x00000000
        /*01ec*/ 	.short	0x010a
        /*01ee*/ 	.byte	0x3f
	.zero		1


	//   ....[23]....
        /*01f0*/ 	.word	0x00007b90
        /*01f4*/ 	.word	0x00000009
        /*01f8*/ 	.word	0x00000000
        /*01fc*/ 	.short	0x010a
        /*01fe*/ 	.byte	0x3f
	.zero		1


	//   ....[24]....
        /*0200*/ 	.word	0x00007c20
        /*0204*/ 	.word	0x00000003
        /*0208*/ 	.word	0x00000000
        /*020c*/ 	.short	0x010a
        /*020e*/ 	.byte	0x3f
	.zero		1


	//   ....[25]....
        /*0210*/ 	.word	0x00007c80
        /*0214*/ 	.word	0x00000003
        /*0218*/ 	.word	0x00000000
        /*021c*/ 	.short	0x010a
        /*021e*/ 	.byte	0x3f
	.zero		1


	//   ....[26]....
        /*0220*/ 	.word	0x00007ce0
        /*0224*/ 	.word	0x00000004
        /*0228*/ 	.word	0x00000000
        /*022c*/ 	.short	0x010a
        /*022e*/ 	.byte	0x3f
	.zero		1


	//   ....[27]....
        /*0230*/ 	.word	0x00007db0
        /*0234*/ 	.word	0x0000000e
        /*0238*/ 	.word	0x00000028
        /*023c*/ 	.short	0x010a
        /*023e*/ 	.byte	0x3f
	.zero		1


	//   ....[28]....
        /*0240*/ 	.word	0x00007e80
        /*0244*/ 	.word	0x00000007
        /*0248*/ 	.word	0x00000000
        /*024c*/ 	.short	0x010a
        /*024e*/ 	.byte	0x3f
	.zero		1


	//   ....[29]....
        /*0250*/ 	.word	0x00007ed0
        /*0254*/ 	.word	0x00000009
        /*0258*/ 	.word	0x00000000
        /*025c*/ 	.short	0x010a
        /*025e*/ 	.byte	0x3f
	.zero		1


	//   ....[30]....
        /*0260*/ 	.word	0x00007f20
        /*0264*/ 	.word	0x00000006
        /*0268*/ 	.word	0x00000000
        /*026c*/ 	.short	0x010a
        /*026e*/ 	.byte	0x3f
	.zero		1


	//   ....[31]....
        /*0270*/ 	.word	0x00007f70
        /*0274*/ 	.word	0x00000009
        /*0278*/ 	.word	0x00000000
        /*027c*/ 	.short	0x010a
        /*027e*/ 	.byte	0x3f
	.zero		1


	//----- nvinfo : EIATTR_NUM_MBARRIERS
	.align		4
.L_35:
        /*0280*/ 	.byte	0x03, 0x38
        /*0282*/ 	.short	0x000c


	//----- nvinfo : EIATTR_EXIT_INSTR_OFFSETS
	.align		4
        /*0284*/ 	.byte	0x04, 0x1c
        /*0286*/ 	.short	(.L_37 - .L_36)


	//   ....[0]....
.L_36:
        /*0288*/ 	.word	0x00000600


	//   ....[1]....
        /*028c*/ 	.word	0x00000ec0


	//   ....[2]....
        /*0290*/ 	.word	0x000065b0


	//   ....[3]....
        /*0294*/ 	.word	0x00006be0


	//   ....[4]....
        /*0298*/ 	.word	0x00007c70


	//----- nvinfo : EIATTR_MAX_THREADS
	.align		4
.L_37:
        /*029c*/ 	.byte	0x04, 0x05
        /*029e*/ 	.short	(.L_39 - .L_38)
.L_38:
        /*02a0*/ 	.word	0x00000180
        /*02a4*/ 	.word	0x00000001
        /*02a8*/ 	.word	0x00000001


	//----- nvinfo : EIATTR_CRS_STACK_SIZE
	.align		4
.L_39:
        /*02ac*/ 	.byte	0x04, 0x1e
        /*02ae*/ 	.short	(.L_41 - .L_40)
.L_40:
        /*02b0*/ 	.word	0x00000000


	//----- nvinfo : EIATTR_CBANK_PARAM_SIZE
	.align		4
.L_41:
        /*02b4*/ 	.byte	0x03, 0x19
        /*02b6*/ 	.short	0x0470


	//----- nvinfo : EIATTR_PARAM_CBANK
	.align		4
        /*02b8*/ 	.byte	0x04, 0x0a
        /*02ba*/ 	.short	(.L_43 - .L_42)
	.align		4
.L_42:
        /*02bc*/ 	.word	index@(.nv.constant0._ZN7cutlass13device_kernelINS_4gemm6kernel13GemmUniversalIN4cute5tupleIJiiiiEEENS1_10collective13CollectiveMmaINS1_34MainloopSm90TmaGmmaWarpSpecializedILi5ENS5_IJNS4_1CILi1EEESB_SB_EEENS1_35KernelTmaWarpSpecializedCooperativeEEENS5_IJNSA_ILi256EEENSA_ILi48EEENSA_ILi64EEEEEENS_10bfloat16_tENS5_IJlSB_lEEESJ_SK_NS4_8TiledMMAINS4_8MMA_AtomIJNS4_4SM904GMMA27MMA_64x16x16_F32BF16BF16_SSILNSO_5MajorE0ELSQ_0ELNSO_7ScaleInE1ELSR_1EEEEEENS4_6LayoutINS5_IJNSA_ILi2EEESB_SB_EEENS5_IJSB_NSA_ILi0EEESX_EEEEENS5_IJNS4_10UnderscoreES10_S10_EEEEENS4_13SM90_TMA_LOADENS4_14ComposedLayoutINS4_7SwizzleILi3ELi4ELi3EEENS4_18smem_ptr_flag_bitsILi16EEENSU_INS5_IJNSA_ILi8EEESH_EEENS5_IJSH_SB_EEEEEEEvNS4_8identityES13_S1D_vS1E_EENS_8epilogue10collective6detail29Sm90TmaWarpSpecializedAdapterINS1H_15DefaultEpilogueISJ_SK_SK_NS1G_6thread17LinearCombinationISJ_Li1EffLNS1L_9ScaleType4KindE0ELNS_15FloatRoundStyleE2ESJ_EENS1_15EpilogueDefaultEEEEEvvEEEEvNT_6ParamsE)
        /*02c0*/ 	.short	0x0210
        /*02c2*/ 	.short	0x0470


	//----- nvinfo : EIATTR_SW_WAR
	.align		4
.L_43:
        /*02c4*/ 	.byte	0x04, 0x36
        /*02c6*/ 	.short	(.L_45 - .L_44)
.L_44:
        /*02c8*/ 	.word	0x00000008
.L_45:


//--------------------- .nv.callgraph             --------------------------
	.section	.nv.callgraph,"",@"SHT_CUDA_CALLGRAPH"
	.align	4
	.sectionentsize	8
	.align		4
        /*0000*/ 	.word	0x00000000
	.align		4
        /*0004*/ 	.word	0xffffffff
	.align		4
        /*0008*/ 	.word	index@(_ZN7cutlass13device_kernelINS_4gemm6kernel13GemmUniversalIN4cute5tupleIJiiiiEEENS1_10collective13CollectiveMmaINS1_34MainloopSm90TmaGmmaWarpSpecializedILi5ENS5_IJNS4_1CILi1EEESB_SB_EEENS1_35KernelTmaWarpSpecializedCooperativeEEENS5_IJNSA_ILi256EEENSA_ILi48EEENSA_ILi64EEEEEENS_10bfloat16_tENS5_IJlSB_lEEESJ_SK_NS4_8TiledMMAINS4_8MMA_AtomIJNS4_4SM904GMMA27MMA_64x16x16_F32BF16BF16_SSILNSO_5MajorE0ELSQ_0ELNSO_7ScaleInE1ELSR_1EEEEEENS4_6LayoutINS5_IJNSA_ILi2EEESB_SB_EEENS5_IJSB_NSA_ILi0EEESX_EEEEENS5_IJNS4_10UnderscoreES10_S10_EEEEENS4_13SM90_TMA_LOADENS4_14ComposedLayoutINS4_7SwizzleILi3ELi4ELi3EEENS4_18smem_ptr_flag_bitsILi16EEENSU_INS5_IJNSA_ILi8EEESH_EEENS5_IJSH_SB_EEEEEEEvNS4_8identityES13_S1D_vS1E_EENS_8epilogue10collective6detail29Sm90TmaWarpSpecializedAdapterINS1H_15DefaultEpilogueISJ_SK_SK_NS1G_6thread17LinearCombinationISJ_Li1EffLNS1L_9ScaleType4KindE0ELNS_15FloatRoundStyleE2ESJ_EENS1_15EpilogueDefaultEEEEEvvEEEEvNT_6ParamsE)
	.align		4
        /*000c*/ 	.word	index@(__assertfail)
	.align		4
        /*0010*/ 	.word	0x00000000
	.align		4
        /*0014*/ 	.word	0xfffffffe
	.align		4
        /*0018*/ 	.word	0x00000000
	.align		4
        /*001c*/ 	.word	0xfffffffd
	.align		4
        /*0020*/ 	.word	0x00000000
	.align		4
        /*0024*/ 	.word	0xfffffffc


//--------------------- .nv.constant4             --------------------------
	.section	.nv.constant4,"a",@progbits
	.align	8
	.align		8
.nv.constant4:
        /*0000*/ 	.dword	__assertfail
	.align		8
        /*0008*/ 	.dword	__unnamed_1
	.align		8
        /*0010*/ 	.dword	_ZN39_INTERNAL_4631b2c0_4_k_cu_a84cfc16_31564cuda3std3__45__cpo5beginE
	.align		8
        /*0018*/ 	.dword	_ZN39_INTERNAL_4631b2c0_4_k_cu_a84cfc16_31564cuda3std3__45__cpo3endE
	.align		8
        /*0020*/ 	.dword	_ZN39_INTERNAL_4631b2c0_4_k_cu_a84cfc16_31564cuda3std3__45__cpo6cbeginE
	.align		8
        /*0028*/ 	.dword	_ZN39_INTERNAL_4631b2c0_4_k_cu_a84cfc16_31564cuda3std3__45__cpo4cendE
	.align		8
        /*0030*/ 	.dword	_ZN39_INTERNAL_4631b2c0_4_k_cu_a84cfc16_31564cuda3std3__441_GLOBAL__N__4631b2c0_4_k_cu_a84cfc16_31566ignoreE
	.align		8
        /*0038*/ 	.dword	_ZN39_INTERNAL_4631b2c0_4_k_cu_a84cfc16_31564cuda3std3__419piecewise_constructE
	.align		8
        /*0040*/ 	.dword	_ZN39_INTERNAL_4631b2c0_4_k_cu_a84cfc16_31564cuda3std3__48in_placeE
	.align		8
        /*0048*/ 	.dword	_ZN39_INTERNAL_4631b2c0_4_k_cu_a84cfc16_31564cuda3std6ranges3__45__cpo4swapE
	.align		8
        /*0050*/ 	.dword	_ZN39_INTERNAL_4631b2c0_4_k_cu_a84cfc16_31564cuda3std6ranges3__45__cpo9iter_moveE
	.align		8
        /*0058*/ 	.dword	_ZN39_INTERNAL_4631b2c0_4_k_cu_a84cfc16_31564cute7productE
	.align		8
        /*0060*/ 	.dword	_ZN39_INTERNAL_4631b2c0_4_k_cu_a84cfc16_31564cute1_E
	.align		8
        /*0068*/ 	.dword	$str$22
	.align		8
        /*0070*/ 	.dword	$str$23


//--------------------- .text._ZN7cutlass13device_kernelINS_4gemm6kernel13GemmUniversalIN4cute5tupleIJiiiiEEENS1_10collective13CollectiveMmaINS1_34MainloopSm90TmaGmmaWarpSpecializedILi5ENS5_IJNS4_1CILi1EEESB_SB_EEENS1_35KernelTmaWarpSpecializedCooperativeEEENS5_IJNSA_ILi256EEENSA_ILi48EEENSA_ILi64EEEEEENS_10bfloat16_tENS5_IJlSB_lEEESJ_SK_NS4_8TiledMMAINS4_8MMA_AtomIJNS4_4SM904GMMA27MMA_64x16x16_F32BF16BF16_SSILNSO_5MajorE0ELSQ_0ELNSO_7ScaleInE1ELSR_1EEEEEENS4_6LayoutINS5_IJNSA_ILi2EEESB_SB_EEENS5_IJSB_NSA_ILi0EEESX_EEEEENS5_IJNS4_10UnderscoreES10_S10_EEEEENS4_13SM90_TMA_LOADENS4_14ComposedLayoutINS4_7SwizzleILi3ELi4ELi3EEENS4_18smem_ptr_flag_bitsILi16EEENSU_INS5_IJNSA_ILi8EEESH_EEENS5_IJSH_SB_EEEEEEEvNS4_8identityES13_S1D_vS1E_EENS_8epilogue10collective6detail29Sm90TmaWarpSpecializedAdapterINS1H_15DefaultEpilogueISJ_SK_SK_NS1G_6thread17LinearCombinationISJ_Li1EffLNS1L_9ScaleType4KindE0ELNS_15FloatRoundStyleE2ESJ_EENS1_15EpilogueDefaultEEEEEvvEEEEvNT_6ParamsE --------------------------
	.section	.text._ZN7cutlass13device_kernelINS_4gemm6kernel13GemmUniversalIN4cute5tupleIJiiiiEEENS1_10collective13CollectiveMmaINS1_34MainloopSm90TmaGmmaWarpSpecializedILi5ENS5_IJNS4_1CILi1EEESB_SB_EEENS1_35KernelTmaWarpSpecializedCooperativeEEENS5_IJNSA_ILi256EEENSA_ILi48EEENSA_ILi64EEEEEENS_10bfloat16_tENS5_IJlSB_lEEESJ_SK_NS4_8TiledMMAINS4_8MMA_AtomIJNS4_4SM904GMMA27MMA_64x16x16_F32BF16BF16_SSILNSO_5MajorE0ELSQ_0ELNSO_7ScaleInE1ELSR_1EEEEEENS4_6LayoutINS5_IJNSA_ILi2EEESB_SB_EEENS5_IJSB_NSA_ILi0EEESX_EEEEENS5_IJNS4_10UnderscoreES10_S10_EEEEENS4_13SM90_TMA_LOADENS4_14ComposedLayoutINS4_7SwizzleILi3ELi4ELi3EEENS4_18smem_ptr_flag_bitsILi16EEENSU_INS5_IJNSA_ILi8EEESH_EEENS5_IJSH_SB_EEEEEEEvNS4_8identityES13_S1D_vS1E_EENS_8epilogue10collective6detail29Sm90TmaWarpSpecializedAdapterINS1H_15DefaultEpilogueISJ_SK_SK_NS1G_6thread17LinearCombinationISJ_Li1EffLNS1L_9ScaleType4KindE0ELNS_15FloatRoundStyleE2ESJ_EENS1_15EpilogueDefaultEEEEEvvEEEEvNT_6ParamsE,"ax",@progbits
	.align	128
.text._ZN7cutlass13device_kernelINS_4gemm6kernel13GemmUniversalIN4cute5tupleIJiiiiEEENS1_10collective13CollectiveMmaINS1_34MainloopSm90TmaGmmaWarpSpecializedILi5ENS5_IJNS4_1CILi1EEESB_SB_EEENS1_35KernelTmaWarpSpecializedCooperativeEEENS5_IJNSA_ILi256EEENSA_ILi48EEENSA_ILi64EEEEEENS_10bfloat16_tENS5_IJlSB_lEEESJ_SK_NS4_8TiledMMAINS4_8MMA_AtomIJNS4_4SM904GMMA27MMA_64x16x16_F32BF16BF16_SSILNSO_5MajorE0ELSQ_0ELNSO_7ScaleInE1ELSR_1EEEEEENS4_6LayoutINS5_IJNSA_ILi2EEESB_SB_EEENS5_IJSB_NSA_ILi0EEESX_EEEEENS5_IJNS4_10UnderscoreES10_S10_EEEEENS4_13SM90_TMA_LOADENS4_14ComposedLayoutINS4_7SwizzleILi3ELi4ELi3EEENS4_18smem_ptr_flag_bitsILi16EEENSU_INS5_IJNSA_ILi8EEESH_EEENS5_IJSH_SB_EEEEEEEvNS4_8identityES13_S1D_vS1E_EENS_8epilogue10collective6detail29Sm90TmaWarpSpecializedAdapterINS1H_15DefaultEpilogueISJ_SK_SK_NS1G_6thread17LinearCombinationISJ_Li1EffLNS1L_9ScaleType4KindE0ELNS_15FloatRoundStyleE2ESJ_EENS1_15EpilogueDefaultEEEEEvvEEEEvNT_6ParamsE:
        .type           _ZN7cutlass13device_kernelINS_4gemm6kernel13GemmUniversalIN4cute5tupleIJiiiiEEENS1_10collective13CollectiveMmaINS1_34MainloopSm90TmaGmmaWarpSpecializedILi5ENS5_IJNS4_1CILi1EEESB_SB_EEENS1_35KernelTmaWarpSpecializedCooperativeEEENS5_IJNSA_ILi256EEENSA_ILi48EEENSA_ILi64EEEEEENS_10bfloat16_tENS5_IJlSB_lEEESJ_SK_NS4_8TiledMMAINS4_8MMA_AtomIJNS4_4SM904GMMA27MMA_64x16x16_F32BF16BF16_SSILNSO_5MajorE0ELSQ_0ELNSO_7ScaleInE1ELSR_1EEEEEENS4_6LayoutINS5_IJNSA_ILi2EEESB_SB_EEENS5_IJSB_NSA_ILi0EEESX_EEEEENS5_IJNS4_10UnderscoreES10_S10_EEEEENS4_13SM90_TMA_LOADENS4_14ComposedLayoutINS4_7SwizzleILi3ELi4ELi3EEENS4_18smem_ptr_flag_bitsILi16EEENSU_INS5_IJNSA_ILi8EEESH_EEENS5_IJSH_SB_EEEEEEEvNS4_8identityES13_S1D_vS1E_EENS_8epilogue10collective6detail29Sm90TmaWarpSpecializedAdapterINS1H_15DefaultEpilogueISJ_SK_SK_NS1G_6thread17LinearCombinationISJ_Li1EffLNS1L_9ScaleType4KindE0ELNS_15FloatRoundStyleE2ESJ_EENS1_15EpilogueDefaultEEEEEvvEEEEvNT_6ParamsE,@function
        .size           _ZN7cutlass13device_kernelINS_4gemm6kernel13GemmUniversalIN4cute5tupleIJiiiiEEENS1_10collective13CollectiveMmaINS1_34MainloopSm90TmaGmmaWarpSpecializedILi5ENS5_IJNS4_1CILi1EEESB_SB_EEENS1_35KernelTmaWarpSpecializedCooperativeEEENS5_IJNSA_ILi256EEENSA_ILi48EEENSA_ILi64EEEEEENS_10bfloat16_tENS5_IJlSB_lEEESJ_SK_NS4_8TiledMMAINS4_8MMA_AtomIJNS4_4SM904GMMA27MMA_64x16x16_F32BF16BF16_SSILNSO_5MajorE0ELSQ_0ELNSO_7ScaleInE1ELSR_1EEEEEENS4_6LayoutINS5_IJNSA_ILi2EEESB_SB_EEENS5_IJSB_NSA_ILi0EEESX_EEEEENS5_IJNS4_10UnderscoreES10_S10_EEEEENS4_13SM90_TMA_LOADENS4_14ComposedLayoutINS4_7SwizzleILi3ELi4ELi3EEENS4_18smem_ptr_flag_bitsILi16EEENSU_INS5_IJNSA_ILi8EEESH_EEENS5_IJSH_SB_EEEEEEEvNS4_8identityES13_S1D_vS1E_EENS_8epilogue10collective6detail29Sm90TmaWarpSpecializedAdapterINS1H_15DefaultEpilogueISJ_SK_SK_NS1G_6thread17LinearCombinationISJ_Li1EffLNS1L_9ScaleType4KindE0ELNS_15FloatRoundStyleE2ESJ_EENS1_15EpilogueDefaultEEEEEvvEEEEvNT_6ParamsE,(.L_x_162 - _ZN7cutlass13device_kernelINS_4gemm6kernel13GemmUniversalIN4cute5tupleIJiiiiEEENS1_10collective13CollectiveMmaINS1_34MainloopSm90TmaGmmaWarpSpecializedILi5ENS5_IJNS4_1CILi1EEESB_SB_EEENS1_35KernelTmaWarpSpecializedCooperativeEEENS5_IJNSA_ILi256EEENSA_ILi48EEENSA_ILi64EEEEEENS_10bfloat16_tENS5_IJlSB_lEEESJ_SK_NS4_8TiledMMAINS4_8MMA_AtomIJNS4_4SM904GMMA27MMA_64x16x16_F32BF16BF16_SSILNSO_5MajorE0ELSQ_0ELNSO_7ScaleInE1ELSR_1EEEEEENS4_6LayoutINS5_IJNSA_ILi2EEESB_SB_EEENS5_IJSB_NSA_ILi0EEESX_EEEEENS5_IJNS4_10UnderscoreES10_S10_EEEEENS4_13SM90_TMA_LOADENS4_14ComposedLayoutINS4_7SwizzleILi3ELi4ELi3EEENS4_18smem_ptr_flag_bitsILi16EEENSU_INS5_IJNSA_ILi8EEESH_EEENS5_IJSH_SB_EEEEEEEvNS4_8identityES13_S1D_vS1E_EENS_8epilogue10collective6detail29Sm90TmaWarpSpecializedAdapterINS1H_15DefaultEpilogueISJ_SK_SK_NS1G_6thread17LinearCombinationISJ_Li1EffLNS1L_9ScaleType4KindE0ELNS_15FloatRoundStyleE2ESJ_EENS1_15EpilogueDefaultEEEEEvvEEEEvNT_6ParamsE)
        .other          _ZN7cutlass13device_kernelINS_4gemm6kernel13GemmUniversalIN4cute5tupleIJiiiiEEENS1_10collective13CollectiveMmaINS1_34MainloopSm90TmaGmmaWarpSpecializedILi5ENS5_IJNS4_1CILi1EEESB_SB_EEENS1_35KernelTmaWarpSpecializedCooperativeEEENS5_IJNSA_ILi256EEENSA_ILi48EEENSA_ILi64EEEEEENS_10bfloat16_tENS5_IJlSB_lEEESJ_SK_NS4_8TiledMMAINS4_8MMA_AtomIJNS4_4SM904GMMA27MMA_64x16x16_F32BF16BF16_SSILNSO_5MajorE0ELSQ_0ELNSO_7ScaleInE1ELSR_1EEEEEENS4_6LayoutINS5_IJNSA_ILi2EEESB_SB_EEENS5_IJSB_NSA_ILi0EEESX_EEEEENS5_IJNS4_10UnderscoreES10_S10_EEEEENS4_13SM90_TMA_LOADENS4_14ComposedLayoutINS4_7SwizzleILi3ELi4ELi3EEENS4_18smem_ptr_flag_bitsILi16EEENSU_INS5_IJNSA_ILi8EEESH_EEENS5_IJSH_SB_EEEEEEEvNS4_8identityES13_S1D_vS1E_EENS_8epilogue10collective6detail29Sm90TmaWarpSpecializedAdapterINS1H_15DefaultEpilogueISJ_SK_SK_NS1G_6thread17LinearCombinationISJ_Li1EffLNS1L_9ScaleType4KindE0ELNS_15FloatRoundStyleE2ESJ_EENS1_15EpilogueDefaultEEEEEvvEEEEvNT_6ParamsE,@"STO_CUDA_ENTRY STV_DEFAULT"
_ZN7cutlass13device_kernelINS_4gemm6kernel13GemmUniversalIN4cute5tupleIJiiiiEEENS1_10collective13CollectiveMmaINS1_34MainloopSm90TmaGmmaWarpSpecializedILi5ENS5_IJNS4_1CILi1EEESB_SB_EEENS1_35KernelTmaWarpSpecializedCooperativeEEENS5_IJNSA_ILi256EEENSA_ILi48EEENSA_ILi64EEEEEENS_10bfloat16_tENS5_IJlSB_lEEESJ_SK_NS4_8TiledMMAINS4_8MMA_AtomIJNS4_4SM904GMMA27MMA_64x16x16_F32BF16BF16_SSILNSO_5MajorE0ELSQ_0ELNSO_7ScaleInE1ELSR_1EEEEEENS4_6LayoutINS5_IJNSA_ILi2EEESB_SB_EEENS5_IJSB_NSA_ILi0EEESX_EEEEENS5_IJNS4_10UnderscoreES10_S10_EEEEENS4_13SM90_TMA_LOADENS4_14ComposedLayoutINS4_7SwizzleILi3ELi4ELi3EEENS4_18smem_ptr_flag_bitsILi16EEENSU_INS5_IJNSA_ILi8EEESH_EEENS5_IJSH_SB_EEEEEEEvNS4_8identityES13_S1D_vS1E_EENS_8epilogue10collective6detail29Sm90TmaWarpSpecializedAdapterINS1H_15DefaultEpilogueISJ_SK_SK_NS1G_6thread17LinearCombinationISJ_Li1EffLNS1L_9ScaleType4KindE0ELNS_15FloatRoundStyleE2ESJ_EENS1_15EpilogueDefaultEEEEEvvEEEEvNT_6ParamsE:
[----:B------:R-:W0:Y:S01]  /*0000*/  LDC R1, c[0x0][0x28] ;  /* 0x00000a00ff017b82 */ /* 0x000e220000000800 */
[----:B------:R-:W1:Y:S01]  /*0010*/  S2R R18, SR_TID.X ;  /* 0x0000000000127919 */ /* 0x000e620000002100 */
[----:B------:R-:W-:Y:S01]  /*0020*/  ELECT P0, URZ, PT ;  /* 0x00000000003f782f */ /* 0x000fe20003800000 */
[----:B------:R-:W-:Y:S01]  /*0030*/  BSSY B0, `(.L_x_0) ;  /* 0x000000f000007945 */ /* 0x000fe20003800000 */
[--C-:B-1----:R-:W-:Y:S02]  /*0040*/  SHF.R.U32.HI R0, RZ, 0x5, R18.reuse ;  /* 0x00000005ff007819 */ /* 0x102fe40000011612 */
[----:B------:R-:W-:-:S03]  /*0050*/  SHF.R.U32.HI R22, RZ, 0x7, R18 ;  /* 0x00000007ff167819 */ /* 0x000fc60000011612 */
[----:B------:R-:W1:Y:S04]  /*0060*/  SHFL.IDX PT, R5, R0, RZ, 0x1f ;  /* 0x00001fff00057589 */ /* 0x000e6800000e0000 */
[----:B------:R2:W3:Y:S01]  /*0070*/  SHFL.IDX PT, R8, R22, RZ, 0x1f ;  /* 0x00001fff16087589 */ /* 0x0004e200000e0000 */
[----:B-1----:R-:W-:-:S13]  /*0080*/  ISETP.NE.OR P0, PT, R5, RZ, !P0 ;  /* 0x000000ff0500720c */ /* 0x002fda0004705670 */
[----:B0-23--:R-:W-:Y:S05]  /*0090*/  @P0 BRA `(.L_x_1) ;  /* 0x0000000000200947 */ /* 0x00dfea0003800000 */
[----:B------:R-:W-:Y:S02]  /*00a0*/  ULDC.64 UR4, c[0x0][0x198] ;  /* 0x0000660000047ab9 */ /* 0x000fe40000000a00 */
[----:B------:R-:W-:Y:S02]  /*00b0*/  UIADD3 UR6, UP0, UR4, 0xf0, URZ ;  /* 0x000000f004067890 */ /* 0x000fe4000ff1e03f */
[----:B------:R-:W-:Y:S02]  /*00c0*/  UIADD3 UR4, UP1, UR4, 0x1f0, URZ ;  /* 0x000001f004047890 */ /* 0x000fe4000ff3e03f */
[----:B------:R-:W-:Y:S02]  /*00d0*/  UIADD3.X UR7, URZ, UR5, URZ, UP0, !UPT ;  /* 0x000000053f077290 */ /* 0x000fe400087fe43f */
[----:B------:R-:W-:-:S07]  /*00e0*/  UIADD3.X UR5, URZ, UR5, URZ, UP1, !UPT ;  /* 0x000000053f057290 */ /* 0x000fce0008ffe43f */
[----:B------:R0:W-:Y:S02]  /*00f0*/  UTMACCTL.PF [UR6] ;  /* 0x00000000060079b9 */ /* 0x0001e40008040000 */
[----:B------:R0:W-:Y:S02]  /*0100*/  UTMACCTL.PF [UR4] ;  /* 0x00000000040079b9 */ /* 0x0001e40008040000 */
[----:B0-----:R-:W-:Y:S01]  /*0110*/  NOP ;  /* 0x0000000000007918 */ /* 0x001fe20000000000 */
.L_x_1:
[----:B------:R-:W-:Y:S05]  /*0120*/  BSYNC B0 ;  /* 0x0000000000007941 */ /* 0x000fea0003800000 */
.L_x_0:
[----:B------:R-:W0:Y:S02]  /*0130*/  SHFL.IDX PT, R2, R0, RZ, 0x1f ;  /* 0x00001fff00027589 */ /* 0x000e2400000e0000 */
[----:B0-----:R-:W-:-:S13]  /*0140*/  ISETP.NE.AND P0, PT, R2, RZ, PT ;  /* 0x000000ff0200720c */ /* 0x001fda0003f05270 */
[----:B------:R-:W-:Y:S05]  /*0150*/  @P0 BRA `(.L_x_2) ;  /* 0x0000000000600947 */ /* 0x000fea0003800000 */
[----:B------:R-:W0:Y:S01]  /*0160*/  S2UR UR8, SR_CgaCtaId ;  /* 0x00000000000879c3 */ /* 0x000e220000008800 */
[----:B------:R-:W-:Y:S01]  /*0170*/  UMOV UR4, 0x400 ;  /* 0x0000040000047882 */ /* 0x000fe20000000000 */
[----:B------:R-:W-:Y:S01]  /*0180*/  UMOV UR5, 0x1 ;  /* 0x0000000100057882 */ /* 0x000fe20000000000 */
[----:B------:R-:W-:Y:S01]  /*0190*/  UMOV UR6, 0x100 ;  /* 0x0000010000067882 */ /* 0x000fe20000000000 */
[----:B------:R-:W-:Y:S01]  /*01a0*/  ELECT P0, URZ, PT ;  /* 0x00000000003f782f */ /* 0x000fe20003800000 */
[----:B------:R-:W-:-:S04]  /*01b0*/  UIADD3 UR6, -UR6, 0x100000, URZ ;  /* 0x0010000006067890 */ /* 0x000fc8000fffe13f */
[----:B------:R-:W-:Y:S02]  /*01c0*/  USHF.L.U32 UR7, UR6, 0xb, URZ ;  /* 0x0000000b06077899 */ /* 0x000fe4000800063f */
[----:B------:R-:W-:Y:S02]  /*01d0*/  USHF.L.U32 UR6, UR6, 0x1, URZ ;  /* 0x0000000106067899 */ /* 0x000fe4000800063f */
[----:B0-----:R-:W-:Y:S02]  /*01e0*/  ULEA UR8, UR8, UR4, 0x18 ;  /* 0x0000000408087291 */ /* 0x001fe4000f8ec03f */
[----:B------:R-:W-:-:S04]  /*01f0*/  UIADD3 UR4, -UR5, 0x100000, URZ ;  /* 0x0010000005047890 */ /* 0x000fc8000fffe13f */
[----:B------:R-:W-:Y:S02]  /*0200*/  USHF.L.U32 UR5, UR4, 0xb, URZ ;  /* 0x0000000b04057899 */ /* 0x000fe4000800063f */
[----:B------:R-:W-:Y:S01]  /*0210*/  USHF.L.U32 UR4, UR4, 0x1, URZ ;  /* 0x0000000104047899 */ /* 0x000fe2000800063f */
[----:B------:R-:W0:Y:S11]  /*0220*/  FENCE.VIEW.ASYNC.S ;  /* 0x00000000000073c6 */ /* 0x000e360000000000 */
[----:B0-----:R0:W1:Y:S01]  /*0230*/  SYNCS.EXCH.64 URZ, [UR8], UR4 ;  /* 0x00000004083f75b2 */ /* 0x0010620008000100 */
[----:B------:R0:W2:Y:S01]  /*0240*/  SYNCS.EXCH.64 URZ, [UR8+0x28], UR6 ;  /* 0x00002806083f75b2 */ /* 0x0000a20008000100 */
[----:B------:R0:W3:Y:S01]  /*0250*/  SYNCS.EXCH.64 URZ, [UR8+0x8], UR4 ;  /* 0x00000804083f75b2 */ /* 0x0000e20008000100 */
[----:B------:R0:W4:Y:S01]  /*0260*/  SYNCS.EXCH.64 URZ, [UR8+0x30], UR6 ;  /* 0x00003006083f75b2 */ /* 0x0001220008000100 */
[----:B------:R0:W0:Y:S01]  /*0270*/  SYNCS.EXCH.64 URZ, [UR8+0x10], UR4 ;  /* 0x00001004083f75b2 */ /* 0x0000220008000100 */
[----:B------:R0:W0:Y:S01]  /*0280*/  SYNCS.EXCH.64 URZ, [UR8+0x38], UR6 ;  /* 0x00003806083f75b2 */ /* 0x0000220008000100 */
[----:B------:R0:W0:Y:S01]  /*0290*/  SYNCS.EXCH.64 URZ, [UR8+0x18], UR4 ;  /* 0x00001804083f75b2 */ /* 0x0000220008000100 */
[----:B------:R0:W0:Y:S01]  /*02a0*/  SYNCS.EXCH.64 URZ, [UR8+0x40], UR6 ;  /* 0x00004006083f75b2 */ /* 0x0000220008000100 */
[----:B------:R0:W0:Y:S01]  /*02b0*/  SYNCS.EXCH.64 URZ, [UR8+0x20], UR4 ;  /* 0x00002004083f75b2 */ /* 0x0000220008000100 */
[----:B------:R0:W0:Y:S01]  /*02c0*/  SYNCS.EXCH.64 URZ, [UR8+0x48], UR6 ;  /* 0x00004806083f75b2 */ /* 0x0000220008000100 */
[----:B------:R-:W-:Y:S01]  /*02d0*/  NOP ;  /* 0x0000000000007918 */ /* 0x000fe20000000000 */
.L_x_2:
[----:B------:R-:W5:Y:S01]  /*02e0*/  SHFL.IDX PT, R0, R0, RZ, 0x1f ;  /* 0x00001fff00007589 */ /* 0x000f6200000e0000 */
[----:B------:R-:W-:Y:S01]  /*02f0*/  ELECT P0, URZ, PT ;  /* 0x00000000003f782f */ /* 0x000fe20003800000 */
[----:B------:R-:W1:Y:S01]  /*0300*/  LDC R2, c[0x0][0x65c] ;  /* 0x00019700ff027b82 */ /* 0x000e620000000800 */
[----:B------:R-:W-:Y:S01]  /*0310*/  SHF.R.S32.HI R6, RZ, 0x1f, R5 ;  /* 0x0000001fff067819 */ /* 0x000fe20000011405 */
[----:B------:R-:W2:Y:S01]  /*0320*/  S2R R3, SR_CTAID.Y ;  /* 0x0000000000037919 */ /* 0x000ea20000002600 */
[----:B0-----:R-:W-:Y:S01]  /*0330*/  UMOV UR4, 0x20 ;  /* 0x0000002000047882 */ /* 0x001fe20000000000 */
[----:B------:R-:W-:Y:S01]  /*0340*/  ISETP.NE.AND P2, PT, R8, RZ, PT ;  /* 0x000000ff0800720c */ /* 0x000fe20003f45270 */
[----:B------:R-:W-:Y:S01]  /*0350*/  NOP ;  /* 0x0000000000007918 */ /* 0x000fe20000000000 */
[----:B------:R-:W0:Y:S01]  /*0360*/  S2R R4, SR_CTAID.X ;  /* 0x0000000000047919 */ /* 0x000e220000002500 */
[----:B------:R-:W-:Y:S01]  /*0370*/  LEA.HI R6, R6, R5, RZ, 0x2 ;  /* 0x0000000506067211 */ /* 0x000fe200078f10ff */
[----:B------:R-:W-:Y:S01]  /*0380*/  NOP ;  /* 0x0000000000007918 */ /* 0x000fe20000000000 */
[----:B-----5:R-:W-:-:S02]  /*0390*/  ISETP.NE.OR P0, PT, R0, RZ, !P0 ;  /* 0x000000ff0000720c */ /* 0x020fc40004705670 */
[----:B-1----:R-:W-:-:S04]  /*03a0*/  ISETP.NE.AND P3, PT, R2, 0x1, PT ;  /* 0x000000010200780c */ /* 0x002fc80003f65270 */
[----:B------:R-:W-:Y:S02]  /*03b0*/  P2R R0, PR, RZ, 0x8 ;  /* 0x00000008ff007803 */ /* 0x000fe40000000000 */
[----:B------:R-:W-:-:S05]  /*03c0*/  LOP3.LUT R0, R6, 0xfffffffc, RZ, 0xc0, !PT ;  /* 0xfffffffc06007812 */ /* 0x000fca00078ec0ff */
[----:B------:R-:W-:Y:S01]  /*03d0*/  VOTEU.ALL UP0, P0 ;  /* 0x00000000003f7886 */ /* 0x000fe20000000000 */
[----:B------:R-:W-:Y:S01]  /*03e0*/  IMAD.IADD R0, R5, 0x1, -R0 ;  /* 0x0000000105007824 */ /* 0x000fe200078e0a00 */
[----:B------:R-:W0:Y:S01]  /*03f0*/  @P3 LDC R17, c[0x0][0x10] ;  /* 0x00000400ff113b82 */ /* 0x000e220000000800 */
[----:B------:R-:W-:Y:S01]  /*0400*/  VOTEU.ALL UP1, P0 ;  /* 0x00000000003f7886 */ /* 0x000fe20000020000 */
[----:B--2---:R-:W-:Y:S01]  /*0410*/  @P3 IMAD.MOV.U32 R6, RZ, RZ, R3 ;  /* 0x000000ffff063224 */ /* 0x004fe200078e0003 */
[----:B------:R-:W-:Y:S01]  /*0420*/  @!UP0 UMOV UR6, 0x400 ;  /* 0x0000040000068882 */ /* 0x000fe20000000000 */
[----:B------:R-:W-:-:S04]  /*0430*/  @!UP0 UIADD3 UR4, -UR4, 0x100000, URZ ;  /* 0x0010000004048890 */ /* 0x000fc8000fffe13f */
[----:B------:R-:W-:Y:S02]  /*0440*/  @!UP0 USHF.L.U32 UR5, UR4, 0xb, URZ ;  /* 0x0000000b04058899 */ /* 0x000fe4000800063f */
[----:B------:R-:W-:Y:S01]  /*0450*/  @!UP0 USHF.L.U32 UR4, UR4, 0x1, URZ ;  /* 0x0000000104048899 */ /* 0x000fe2000800063f */
[----:B------:R-:W-:Y:S02]  /*0460*/  @P3 IMAD.MOV.U32 R7, RZ, RZ, RZ ;  /* 0x000000ffff073224 */ /* 0x000fe400078e00ff */
[----:B------:R-:W-:Y:S01]  /*0470*/  IMAD.MOV.U32 R5, RZ, RZ, RZ ;  /* 0x000000ffff057224 */ /* 0x000fe200078e00ff */
[----:B------:R-:W1:Y:S01]  /*0480*/  @!UP0 S2UR UR7, SR_CgaCtaId ;  /* 0x00000000000789c3 */ /* 0x000e620000008800 */
[----:B------:R-:W-:-:S07]  /*0490*/  @P3 IMAD.MOV.U32 R11, RZ, RZ, RZ ;  /* 0x000000ffff0b3224 */ /* 0x000fce00078e00ff */
[----:B------:R-:W2:Y:S01]  /*04a0*/  @!P3 LDC R9, c[0x0][0xc] ;  /* 0x00000300ff09bb82 */ /* 0x000ea20000000800 */
[----:B0-----:R-:W-:-:S04]  /*04b0*/  @P3 IMAD.WIDE.U32 R16, R4, R17, R6 ;  /* 0x0000001104103225 */ /* 0x001fc800078e0006 */
[----:B------:R-:W-:Y:S01]  /*04c0*/  @P3 IMAD.IADD R17, R17, 0x1, R11 ;  /* 0x0000000111113824 */ /* 0x000fe200078e020b */
[----:B-1----:R-:W-:Y:S01]  /*04d0*/  @!UP0 ULEA UR6, UR7, UR6, 0x18 ;  /* 0x0000000607068291 */ /* 0x002fe2000f8ec03f */
[----:B------:R-:W-:Y:S01]  /*04e0*/  VOTEU.ALL UP0, P0 ;  /* 0x00000000003f7886 */ /* 0x000fe20000000000 */
[----:B------:R-:W-:-:S04]  /*04f0*/  ISETP.NE.AND P0, PT, R0, 0x3, PT ;  /* 0x000000030000780c */ /* 0x000fc80003f05270 */
[----:B------:R-:W-:Y:S01]  /*0500*/  ISETP.EQ.OR P0, PT, R0, RZ, !P0 ;  /* 0x000000ff0000720c */ /* 0x000fe20004702670 */
[----:B--2---:R-:W-:-:S03]  /*0510*/  @!P3 IMAD.WIDE.U32 R6, R9, R3, R4 ;  /* 0x000000030906b225 */ /* 0x004fc600078e0004 */
[C---:B------:R-:W-:Y:S01]  /*0520*/  ISETP.EQ.AND P0, PT, R8.reuse, RZ, P0 ;  /* 0x000000ff0800720c */ /* 0x040fe20000702270 */
[----:B------:R-:W-:Y:S01]  /*0530*/  VIADD R8, R8, 0xffffffff ;  /* 0xffffffff08087836 */ /* 0x000fe20000000000 */
[----:B------:R-:W0:Y:S02]  /*0540*/  FENCE.VIEW.ASYNC.S ;  /* 0x00000000000073c6 */ /* 0x000e240000000000 */
[----:B0-----:R0:W3:Y:S01]  /*0550*/  @!UP0 SYNCS.EXCH.64 URZ, [UR6+0x60], UR4 ;  /* 0x00006004063f85b2 */ /* 0x0010e20008000100 */
[----:B------:R-:W-:Y:S01]  /*0560*/  @!P3 IMAD.MOV.U32 R16, RZ, RZ, R6 ;  /* 0x000000ffff10b224 */ /* 0x000fe200078e0006 */
[----:B------:R-:W-:Y:S01]  /*0570*/  SEL R19, RZ, 0x1, !P0 ;  /* 0x00000001ff137807 */ /* 0x000fe20004000000 */
[----:B------:R-:W-:Y:S01]  /*0580*/  @!P3 IMAD.MOV.U32 R17, RZ, RZ, R7 ;  /* 0x000000ffff11b224 */ /* 0x000fe200078e0007 */
[----:B------:R-:W-:-:S04]  /*0590*/  ISETP.GE.U32.AND P1, PT, R8, 0x2, PT ;  /* 0x000000020800780c */ /* 0x000fc80003f26070 */
[----:B------:R-:W-:Y:S01]  /*05a0*/  SEL R19, R19, 0x2, P1 ;  /* 0x0000000213137807 */ /* 0x000fe20000800000 */
[----:B------:R0:W3:Y:S01]  /*05b0*/  @!UP1 SYNCS.EXCH.64 URZ, [UR6+0x68], UR4 ;  /* 0x00006804063f95b2 */ /* 0x0000e20008000100 */
[----:B------:R-:W-:Y:S01]  /*05c0*/  NOP ;  /* 0x0000000000007918 */ /* 0x000fe20000000000 */
[----:B---34-:R-:W-:Y:S06]  /*05d0*/  BAR.SYNC.DEFER_BLOCKING 0x0 ;  /* 0x0000000000007b1d */ /* 0x018fec0000010000 */
[----:B------:R-:W-:Y:S05]  /*05e0*/  @!P2 BRA `(.L_x_3) ;  /* 0x0000005c00f4a947 */ /* 0x000fea0003800000 */
[----:B------:R-:W-:-:S13]  /*05f0*/  ISETP.GT.U32.AND P0, PT, R8, 0x1, PT ;  /* 0x000000010800780c */ /* 0x000fda0003f04070 */
[----:B0-----:R-:W-:Y:S05]  /*0600*/  @P0 EXIT ;  /* 0x000000000000094d */ /* 0x001fea0003800000 */
[----:B------:R-:W-:Y:S01]  /*0610*/  ULDC.64 UR4, c[0x0][0x650] ;  /* 0x0001940000047ab9 */ /* 0x000fe20000000a00 */
[----:B------:R-:W-:Y:S01]  /*0620*/  PRMT R0, RZ, 0x7610, R0 ;  /* 0x00007610ff007816 */ /* 0x000fe20000000000 */
[----:B------:R-:W-:Y:S01]  /*0630*/  IMAD.MOV.U32 R74, RZ, RZ, -0x1 ;  /* 0xffffffffff4a7424 */ /* 0x000fe200078e00ff */
[----:B------:R-:W-:Y:S01]  /*0640*/  ISETP.GE.U32.AND P0, PT, R16, UR4, PT ;  /* 0x0000000410007c0c */ /* 0x000fe2000bf06070 */
[----:B------:R-:W-:Y:S02]  /*0650*/  IMAD.MOV.U32 R75, RZ, RZ, -0x1 ;  /* 0xffffffffff4b7424 */ /* 0x000fe400078e00ff */
[----:B------:R-:W-:Y:S01]  /*0660*/  IMAD.MOV.U32 R23, RZ, RZ, -0x1 ;  /* 0xffffffffff177424 */ /* 0x000fe200078e00ff */
[----:B------:R-:W-:-:S13]  /*0670*/  ISETP.GE.U32.AND.EX P0, PT, R17, UR5, PT, P0 ;  /* 0x0000000511007c0c */ /* 0x000fda000bf06100 */
[----:B------:R-:W-:Y:S05]  /*0680*/  @P0 BRA `(.L_x_4) ;  /* 0x0000000400540947 */ /* 0x000fea0003800000 */
[----:B------:R-:W0:Y:S01]  /*0690*/  LDC.64 R14, c[0x0][0x628] ;  /* 0x00018a00ff0e7b82 */ /* 0x000e220000000a00 */
[----:B------:R-:W-:Y:S02]  /*06a0*/  IMAD.MOV.U32 R6, RZ, RZ, R16 ;  /* 0x000000ffff067224 */ /* 0x000fe400078e0010 */
[----:B------:R-:W-:-:S05]  /*06b0*/  IMAD.MOV.U32 R7, RZ, RZ, R17 ;  /* 0x000000ffff077224 */ /* 0x000fca00078e0011 */
[----:B------:R-:W1:Y:S08]  /*06c0*/  LDC R0, c[0x0][0x630] ;  /* 0x00018c00ff007b82 */ /* 0x000e700000000800 */
[----:B------:R-:W2:Y:S01]  /*06d0*/  LDC.64 R20, c[0x0][0x620] ;  /* 0x00018800ff147b82 */ /* 0x000ea20000000a00 */
[----:B0-----:R-:W-:-:S04]  /*06e0*/  ISETP.NE.U32.AND P0, PT, R14, RZ, PT ;  /* 0x000000ff0e00720c */ /* 0x001fc80003f05070 */
[----:B------:R-:W-:-:S13]  /*06f0*/  ISETP.NE.AND.EX P0, PT, R15, RZ, PT, P0 ;  /* 0x000000ff0f00720c */ /* 0x000fda0003f05300 */
[----:B-12---:R-:W-:Y:S05]  /*0700*/  @!P0 BRA `(.L_x_5) ;  /* 0x0000000000288947 */ /* 0x006fea0003800000 */
[----:B------:R-:W0:Y:S02]  /*0710*/  LDC R11, c[0x0][0x634] ;  /* 0x00018d00ff0b7b82 */ /* 0x000e240000000800 */
[----:B0-----:R-:W-:-:S05]  /*0720*/  IADD3 R11, P0, R16, R11, RZ ;  /* 0x0000000b100b7210 */ /* 0x001fca0007f1e0ff */
[----:B------:R-:W-:-:S04]  /*0730*/  IMAD.X R13, RZ, RZ, R17, P0 ;  /* 0x000000ffff0d7224 */ /* 0x000fc800000e0611 */
[----:B------:R-:W-:-:S04]  /*0740*/  IMAD.WIDE.U32 R6, R13, R14, RZ ;  /* 0x0000000e0d067225 */ /* 0x000fc800078e00ff */
[----:B------:R-:W-:-:S04]  /*0750*/  IMAD.WIDE.U32 R8, P0, R11, R15, R6 ;  /* 0x0000000f0b087225 */ /* 0x000fc80007800006 */
[----:B------:R-:W-:-:S04]  /*0760*/  IMAD.WIDE.U32 R6, R11, R14, RZ ;  /* 0x0000000e0b067225 */ /* 0x000fc800078e00ff */
[----:B------:R-:W-:Y:S01]  /*0770*/  IMAD.X R11, RZ, RZ, RZ, P0 ;  /* 0x000000ffff0b7224 */ /* 0x000fe200000e06ff */
[----:B------:R-:W-:Y:S01]  /*0780*/  IADD3 RZ, P0, R7, R8, RZ ;  /* 0x0000000807ff7210 */ /* 0x000fe20007f1e0ff */
[----:B------:R-:W-:-:S04]  /*0790*/  IMAD.MOV.U32 R10, RZ, RZ, R9 ;  /* 0x000000ffff0a7224 */ /* 0x000fc800078e0009 */
[----:B------:R-:W-:-:S08]  /*07a0*/  IMAD.WIDE.U32.X R6, R13, R15, R10, P0 ;  /* 0x0000000f0d067225 */ /* 0x000fd000000e040a */
.L_x_5:
[-CC-:B------:R-:W-:Y:S01]  /*07b0*/  SHF.R.U64 R23, R6, R0.reuse, R7.reuse ;  /* 0x0000000006177219 */ /* 0x180fe20000001207 */
[----:B------:R-:W0:Y:S01]  /*07c0*/  LDC R10, c[0x0][0x618] ;  /* 0x00018600ff0a7b82 */ /* 0x000e220000000800 */
[----:B------:R-:W-:Y:S01]  /*07d0*/  SHF.R.U32.HI R5, RZ, R0, R7 ;  /* 0x00000000ff057219 */ /* 0x000fe20000011607 */
[----:B------:R-:W-:Y:S01]  /*07e0*/  ULDC UR4, c[0x0][0x150] ;  /* 0x0000540000047ab9 */ /* 0x000fe20000000800 */
[----:B------:R-:W-:Y:S02]  /*07f0*/  IADD3 R9, P0, RZ, -R23, RZ ;  /* 0x80000017ff097210 */ /* 0x000fe40007f1e0ff */
[----:B------:R-:W-:-:S03]  /*0800*/  I2FP.F32.U32 R0, R4 ;  /* 0x0000000400007245 */ /* 0x000fc60000201000 */
[----:B------:R-:W1:Y:S01]  /*0810*/  LDC.64 R28, c[0x0][0x640] ;  /* 0x00019000ff1c7b82 */ /* 0x000e620000000a00 */
[----:B------:R-:W-:Y:S02]  /*0820*/  IMAD.X R11, RZ, RZ, ~R5, P0 ;  /* 0x000000ffff0b7224 */ /* 0x000fe400000e0e05 */
[----:B------:R-:W-:Y:S01]  /*0830*/  FMUL R0, R0, UR4 ;  /* 0x0000000400007c20 */ /* 0x000fe20008400000 */
[----:B------:R-:W-:Y:S01]  /*0840*/  IMAD.WIDE.U32 R6, R9, R20, R16 ;  /* 0x0000001409067225 */ /* 0x000fe200078e0010 */
[----:B------:R-:W-:-:S03]  /*0850*/  ULDC UR4, c[0x0][0x154] ;  /* 0x0000550000047ab9 */ /* 0x000fc60000000800 */
[----:B------:R-:W-:Y:S01]  /*0860*/  IMAD R8, R11, R20, RZ ;  /* 0x000000140b087224 */ /* 0x000fe200078e02ff */
[----:B------:R-:W2:Y:S01]  /*0870*/  LDC R5, c[0x0][0x144] ;  /* 0x00005100ff057b82 */ /* 0x000ea20000000800 */
[----:B------:R-:W3:Y:S02]  /*0880*/  F2I.U32.TRUNC.NTZ R0, R0 ;  /* 0x0000000000007305 */ /* 0x000ee4000020f000 */
[----:B------:R-:W-:-:S04]  /*0890*/  IMAD R9, R9, R21, R8 ;  /* 0x0000001509097224 */ /* 0x000fc800078e0208 */
[----:B------:R-:W-:Y:S01]  /*08a0*/  IMAD.IADD R7, R7, 0x1, R9 ;  /* 0x0000000107077824 */ /* 0x000fe200078e0209 */
[----:B------:R-:W4:Y:S01]  /*08b0*/  LDC R12, c[0x0][0x608] ;  /* 0x00018200ff0c7b82 */ /* 0x000f220000000800 */
[----:B------:R-:W-:-:S03]  /*08c0*/  IMAD.MOV.U32 R9, RZ, RZ, -0x1 ;  /* 0xffffffffff097424 */ /* 0x000fc600078e00ff */
[-CC-:B0-----:R-:W-:Y:S02]  /*08d0*/  SHF.R.U64 R20, R6, R10.reuse, R7.reuse ;  /* 0x0000000a06147219 */ /* 0x181fe40000001207 */
[----:B------:R-:W-:Y:S02]  /*08e0*/  I2FP.F32.U32 R6, R3 ;  /* 0x0000000300067245 */ /* 0x000fe40000201000 */
[----:B------:R-:W0:Y:S01]  /*08f0*/  LDC R26, c[0x0][0x658] ;  /* 0x00019600ff1a7b82 */ /* 0x000e220000000800 */
[----:B-1----:R-:W-:Y:S01]  /*0900*/  ISETP.NE.U32.AND P0, PT, R28, RZ, PT ;  /* 0x000000ff1c00720c */ /* 0x002fe20003f05070 */
[----:B---3--:R-:W-:Y:S01]  /*0910*/  IMAD.MOV R8, RZ, RZ, -R0 ;  /* 0x000000ffff087224 */ /* 0x008fe200078e0a00 */
[----:B------:R-:W-:Y:S01]  /*0920*/  SHF.R.U32.HI R7, RZ, R10, R7 ;  /* 0x0000000aff077219 */ /* 0x000fe20000011607 */
[----:B------:R-:W-:Y:S01]  /*0930*/  FMUL R6, R6, UR4 ;  /* 0x0000000406067c20 */ /* 0x000fe20008400000 */
[----:B------:R-:W-:-:S03]  /*0940*/  ISETP.NE.AND.EX P0, PT, R29, RZ, PT, P0 ;  /* 0x000000ff1d00720c */ /* 0x000fc60003f05300 */
[----:B------:R-:W1:Y:S01]  /*0950*/  LDC R14, c[0x0][0x148] ;  /* 0x00005200ff0e7b82 */ /* 0x000e620000000800 */
[----:B--2---:R-:W-:-:S07]  /*0960*/  IMAD R0, R5, R8, R4 ;  /* 0x0000000805007224 */ /* 0x004fce00078e0204 */
[----:B------:R-:W2:Y:S01]  /*0970*/  LDC R24, c[0x0][0x600] ;  /* 0x00018000ff187b82 */ /* 0x000ea20000000800 */
[-CC-:B----4-:R-:W-:Y:S02]  /*0980*/  SHF.R.U64 R30, R20, R12.reuse, R7.reuse ;  /* 0x0000000c141e7219 */ /* 0x190fe40000001207 */
[----:B------:R-:W-:Y:S01]  /*0990*/  SHF.R.U32.HI R5, RZ, R12, R7 ;  /* 0x0000000cff057219 */ /* 0x000fe20000011607 */
[----:B------:R-:W-:Y:S01]  /*09a0*/  IMAD.MOV.U32 R7, RZ, RZ, 0x1 ;  /* 0x00000001ff077424 */ /* 0x000fe200078e00ff */
[----:B------:R3:W4:Y:S03]  /*09b0*/  F2I.U32.TRUNC.NTZ R12, R6 ;  /* 0x00000006000c7305 */ /* 0x000726000020f000 */
[----:B------:R-:W1:Y:S01]  /*09c0*/  LDC R15, c[0x0][0x648] ;  /* 0x00019200ff0f7b82 */ /* 0x000e620000000800 */
[-C--:B0-----:R-:W-:Y:S02]  /*09d0*/  SHF.L.U32 R4, R9, R26.reuse, RZ ;  /* 0x0000001a09047219 */ /* 0x081fe400000006ff */
[----:B------:R-:W-:-:S02]  /*09e0*/  SHF.R.U64 R32, R30, R26, R5 ;  /* 0x0000001a1e207219 */ /* 0x000fc40000001205 */
[----:B------:R-:W-:Y:S02]  /*09f0*/  LOP3.LUT R11, RZ, R4, RZ, 0x33, !PT ;  /* 0x00000004ff0b7212 */ /* 0x000fe400078e33ff */
[-C--:B------:R-:W-:Y:S01]  /*0a00*/  SHF.R.U32.HI R5, RZ, R26.reuse, R5 ;  /* 0x0000001aff057219 */ /* 0x080fe20000011605 */
[----:B------:R-:W0:Y:S01]  /*0a10*/  LDC R21, c[0x0][0x638] ;  /* 0x00018e00ff157b82 */ /* 0x000e220000000800 */
[----:B------:R-:W-:Y:S01]  /*0a20*/  SHF.L.U32 R10, R7, R26, RZ ;  /* 0x0000001a070a7219 */ /* 0x000fe200000006ff */
[----:B------:R-:W-:-:S06]  /*0a30*/  IMAD.MOV.U32 R4, RZ, RZ, R32 ;  /* 0x000000ffff047224 */ /* 0x000fcc00078e0020 */
[----:B------:R-:W0:Y:S01]  /*0a40*/  LDC R74, c[0x0][0x610] ;  /* 0x00018400ff4a7b82 */ /* 0x000e220000000800 */
[----:B---34-:R-:W-:Y:S05]  /*0a50*/  @!P0 BRA `(.L_x_6) ;  /* 0x0000000000288947 */ /* 0x018fea0003800000 */
[----:B------:R-:W3:Y:S02]  /*0a60*/  LDC R9, c[0x0][0x64c] ;  /* 0x00019300ff097b82 */ /* 0x000ee40000000800 */
[----:B---3--:R-:W-:-:S05]  /*0a70*/  IADD3 R9, P0, R32, R9, RZ ;  /* 0x0000000920097210 */ /* 0x008fca0007f1e0ff */
        /* <DEDUP_REMOVED lines=8> */
.L_x_6:
[----:B-1----:R-:W-:Y:S01]  /*0b00*/  SHF.R.U64 R4, R4, R15, R5 ;  /* 0x0000000f04047219 */ /* 0x002fe20000001205 */
[----:B--2---:R-:W-:Y:S01]  /*0b10*/  VIADD R5, R24, 0xffffffff ;  /* 0xffffffff18057836 */ /* 0x004fe20000000000 */
[----:B------:R-:W-:Y:S01]  /*0b20*/  LOP3.LUT R11, R30, R11, RZ, 0xc0, !PT ;  /* 0x0000000b1e0b7212 */ /* 0x000fe200078ec0ff */
[----:B------:R-:W-:Y:S02]  /*0b30*/  IMAD.MOV R12, RZ, RZ, -R12 ;  /* 0x000000ffff0c7224 */ /* 0x000fe400078e0a0c */
[----:B------:R-:W-:Y:S01]  /*0b40*/  IMAD.MOV R6, RZ, RZ, -R4 ;  /* 0x000000ffff067224 */ /* 0x000fe200078e0a04 */
[----:B------:R-:W-:Y:S01]  /*0b50*/  LOP3.LUT R5, R20, R5, RZ, 0xc0, !PT ;  /* 0x0000000514057212 */ /* 0x000fe200078ec0ff */
[----:B------:R-:W-:Y:S02]  /*0b60*/  @P3 IMAD R0, R14, R12, R3 ;  /* 0x0000000c0e003224 */ /* 0x000fe400078e0203 */
[----:B------:R-:W-:Y:S02]  /*0b70*/  IMAD R11, R10, R4, R11 ;  /* 0x000000040a0b7224 */ /* 0x000fe400078e020b */
[----:B0-----:R-:W-:-:S02]  /*0b80*/  IMAD R3, R6, R21, R32 ;  /* 0x0000001506037224 */ /* 0x001fc400078e0220 */
[----:B------:R-:W-:Y:S02]  /*0b90*/  IMAD R74, R11, R74, R0 ;  /* 0x0000004a0b4a7224 */ /* 0x000fe400078e0200 */
[----:B------:R-:W-:Y:S02]  /*0ba0*/  IMAD R3, R3, R24, R5 ;  /* 0x0000001803037224 */ /* 0x000fe400078e0205 */
[----:B------:R-:W-:-:S03]  /*0bb0*/  IMAD.MOV.U32 R0, RZ, RZ, 0x1 ;  /* 0x00000001ff007424 */ /* 0x000fc600078e00ff */
[----:B------:R-:W-:Y:S02]  /*0bc0*/  SEL R75, R3, R74, !P3 ;  /* 0x0000004a034b7207 */ /* 0x000fe40005800000 */
[----:B------:R-:W-:-:S07]  /*0bd0*/  SEL R74, R74, R3, !P3 ;  /* 0x000000034a4a7207 */ /* 0x000fce0005800000 */
.L_x_4:
[----:B------:R-:W-:-:S08]  /*0be0*/  NOP ;  /* 0x0000000000007918 */ /* 0x000fd00000000000 */
[----:B------:R-:W0:Y:S02]  /*0bf0*/  USETMAXREG.TRY_ALLOC.CTAPOOL UP0, 0xe8 ;  /* 0x000000e8000079c8 */ /* 0x000e240008000600 */
[----:B0-----:R-:W-:-:S13]  /*0c00*/  PLOP3.LUT P0, PT, PT, PT, UP0, 0x80, 0x0 ;  /* 0x000000000000781c */ /* 0x001fda0003f0f008 */
[----:B------:R-:W-:Y:S05]  /*0c10*/  @!P0 BRA `(.L_x_4) ;  /* 0xfffffffc00f08947 */ /* 0x000fea000383ffff */
[----:B------:R-:W-:Y:S01]  /*0c20*/  ULDC.64 UR4, c[0x0][0x598] ;  /* 0x0001660000047ab9 */ /* 0x000fe20000000a00 */
[----:B------:R-:W-:Y:S01]  /*0c30*/  ULDC.64 UR36, c[0x0][0x208] ;  /* 0x0000820000247ab9 */ /* 0x000fe20000000a00 */
[----:B------:R-:W-:-:S04]  /*0c40*/  ISETP.NE.U32.AND P0, PT, RZ, UR4, PT ;  /* 0x00000004ff007c0c */ /* 0x000fc8000bf05070 */
[----:B------:R-:W-:-:S13]  /*0c50*/  ISETP.NE.AND.EX P0, PT, RZ, UR5, PT, P0 ;  /* 0x00000005ff007c0c */ /* 0x000fda000bf05300 */
[----:B------:R-:W-:Y:S05]  /*0c60*/  @!P0 BRA `(.L_x_7) ;  /* 0x00000000001c8947 */ /* 0x000fea0003800000 */
[----:B------:R-:W0:Y:S02]  /*0c70*/  LDC.64 R4, c[0x0][0x598] ;  /* 0x00016600ff047b82 */ /* 0x000e240000000a00 */
[----:B0-----:R-:W2:Y:S02]  /*0c80*/  LDG.E.64 R4, desc[UR36][R4.64] ;  /* 0x0000002404047981 */ /* 0x001ea4000c1e1b00 */
[----:B--2---:R-:W-:-:S04]  /*0c90*/  ISETP.NE.U32.AND P0, PT, R4, RZ, PT ;  /* 0x000000ff0400720c */ /* 0x004fc80003f05070 */
[----:B------:R-:W-:-:S13]  /*0ca0*/  ISETP.NE.AND.EX P0, PT, R5, RZ, PT, P0 ;  /* 0x000000ff0500720c */ /* 0x000fda0003f05300 */
[----:B------:R-:W-:Y:S05]  /*0cb0*/  @!P0 BRA `(.L_x_7) ;  /* 0x0000000000088947 */ /* 0x000fea0003800000 */
[----:B------:R0:W5:Y:S01]  /*0cc0*/  LD.E R72, desc[UR36][R4.64] ;  /* 0x0000002404487980 */ /* 0x000162000c101900 */
[----:B------:R-:W-:Y:S05]  /*0cd0*/  BRA `(.L_x_8) ;  /* 0x0000000000247947 */ /* 0x000fea0003800000 */
.L_x_7:
[----:B------:R-:W-:Y:S02]  /*0ce0*/  ULDC.64 UR4, c[0x0][0x588] ;  /* 0x0001620000047ab9 */ /* 0x000fe40000000a00 */
[----:B------:R-:W-:-:S04]  /*0cf0*/  ISETP.NE.U32.AND P0, PT, RZ, UR4, PT ;  /* 0x00000004ff007c0c */ /* 0x000fc8000bf05070 */
[----:B------:R-:W-:-:S13]  /*0d00*/  ISETP.NE.AND.EX P0, PT, RZ, UR5, PT, P0 ;  /* 0x00000005ff007c0c */ /* 0x000fda000bf05300 */
[----:B------:R-:W-:Y:S05]  /*0d10*/  @!P0 BRA `(.L_x_9) ;  /* 0x00000000000c8947 */ /* 0x000fea0003800000 */
[----:B------:R-:W0:Y:S02]  /*0d20*/  LDC.64 R72, c[0x0][0x588] ;  /* 0x00016200ff487b82 */ /* 0x000e240000000a00 */
[----:B0-----:R1:W5:Y:S01]  /*0d30*/  LDG.E R72, desc[UR36][R72.64] ;  /* 0x0000002448487981 */ /* 0x001362000c1e1900 */
[----:B------:R-:W-:Y:S05]  /*0d40*/  BRA `(.L_x_8) ;  /* 0x0000000000087947 */ /* 0x000fea0003800000 */
.L_x_9:
[----:B------:R-:W-:Y:S02]  /*0d50*/  ULDC UR4, c[0x0][0x580] ;  /* 0x0001600000047ab9 */ /* 0x000fe40000000800 */
[----:B------:R-:W-:-:S07]  /*0d60*/  IMAD.U32 R72, RZ, RZ, UR4 ;  /* 0x00000004ff487e24 */ /* 0x000fce000f8e00ff */
.L_x_8:
[----:B------:R-:W-:Y:S02]  /*0d70*/  ULDC.64 UR4, c[0x0][0x5a0] ;  /* 0x0001680000047ab9 */ /* 0x000fe40000000a00 */
[----:B------:R-:W-:-:S04]  /*0d80*/  ISETP.NE.U32.AND P0, PT, RZ, UR4, PT ;  /* 0x00000004ff007c0c */ /* 0x000fc8000bf05070 */
[----:B------:R-:W-:-:S13]  /*0d90*/  ISETP.NE.AND.EX P0, PT, RZ, UR5, PT, P0 ;  /* 0x00000005ff007c0c */ /* 0x000fda000bf05300 */
[----:B------:R-:W-:Y:S05]  /*0da0*/  @!P0 BRA `(.L_x_10) ;  /* 0x00000000001c8947 */ /* 0x000fea0003800000 */
[----:B0-----:R-:W0:Y:S02]  /*0db0*/  LDC.64 R4, c[0x0][0x5a0] ;  /* 0x00016800ff047b82 */ /* 0x001e240000000a00 */
[----:B0-----:R-:W2:Y:S02]  /*0dc0*/  LDG.E.64 R4, desc[UR36][R4.64] ;  /* 0x0000002404047981 */ /* 0x001ea4000c1e1b00 */
[----:B--2---:R-:W-:-:S04]  /*0dd0*/  ISETP.NE.U32.AND P0, PT, R4, RZ, PT ;  /* 0x000000ff0400720c */ /* 0x004fc80003f05070 */
[----:B------:R-:W-:-:S13]  /*0de0*/  ISETP.NE.AND.EX P0, PT, R5, RZ, PT, P0 ;  /* 0x000000ff0500720c */ /* 0x000fda0003f05300 */
[----:B------:R-:W-:Y:S05]  /*0df0*/  @!P0 BRA `(.L_x_10) ;  /* 0x0000000000088947 */ /* 0x000fea0003800000 */
[----:B-1----:R0:W5:Y:S01]  /*0e00*/  LD.E R73, desc[UR36][R4.64] ;  /* 0x0000002404497980 */ /* 0x002162000c101900 */
[----:B------:R-:W-:Y:S05]  /*0e10*/  BRA `(.L_x_11) ;  /* 0x0000000000247947 */ /* 0x000fea0003800000 */
.L_x_10:
[----:B------:R-:W-:Y:S02]  /*0e20*/  ULDC.64 UR4, c[0x0][0x590] ;  /* 0x0001640000047ab9 */ /* 0x000fe40000000a00 */
[----:B------:R-:W-:-:S04]  /*0e30*/  ISETP.NE.U32.AND P0, PT, RZ, UR4, PT ;  /* 0x00000004ff007c0c */ /* 0x000fc8000bf05070 */
[----:B------:R-:W-:-:S13]  /*0e40*/  ISETP.NE.AND.EX P0, PT, RZ, UR5, PT, P0 ;  /* 0x00000005ff007c0c */ /* 0x000fda000bf05300 */
[----:B------:R-:W-:Y:S05]  /*0e50*/  @!P0 BRA `(.L_x_12) ;  /* 0x00000000000c8947 */ /* 0x000fea0003800000 */
[----:B0-----:R-:W1:Y:S02]  /*0e60*/  LDC.64 R4, c[0x0][0x590] ;  /* 0x00016400ff047b82 */ /* 0x001e640000000a00 */
[----:B-1----:R1:W5:Y:S01]  /*0e70*/  LDG.E R73, desc[UR36][R4.64] ;  /* 0x0000002404497981 */ /* 0x002362000c1e1900 */
[----:B------:R-:W-:Y:S05]  /*0e80*/  BRA `(.L_x_11) ;  /* 0x0000000000087947 */ /* 0x000fea0003800000 */
.L_x_12:
[----:B------:R-:W-:Y:S02]  /*0e90*/  ULDC UR4, c[0x0][0x584] ;  /* 0x0001610000047ab9 */ /* 0x000fe40000000800 */
[----:B-1----:R-:W-:-:S07]  /*0ea0*/  IMAD.U32 R73, RZ, RZ, UR4 ;  /* 0x00000004ff497e24 */ /* 0x002fce000f8e00ff */
.L_x_11:
[----:B------:R-:W-:-:S13]  /*0eb0*/  LOP3.LUT P0, RZ, R0, 0xff, RZ, 0xc0, !PT ;  /* 0x000000ff00ff7812 */ /* 0x000fda000780c0ff */
[----:B------:R-:W-:Y:S05]  /*0ec0*/  @!P0 EXIT ;  /* 0x000000000000894d */ /* 0x000fea0003800000 */
[----:B------:R-:W-:Y:S01]  /*0ed0*/  ULDC UR4, c[0x0][0x28c] ;  /* 0x0000a30000047ab9 */ /* 0x000fe20000000800 */
[----:B------:R-:W-:Y:S01]  /*0ee0*/  LOP3.LUT R88, R19, 0x1, RZ, 0xfc, !PT ;  /* 0x0000000113587812 */ /* 0x000fe200078efcff */
[----:B------:R-:W-:Y:S01]  /*0ef0*/  UIADD3 UR4, UR4, 0x3f, URZ ;  /* 0x0000003f04047890 */ /* 0x000fe2000fffe03f */
[----:B------:R-:W-:Y:S01]  /*0f00*/  UMOV UR38, URZ ;  /* 0x0000003f00267c82 */ /* 0x000fe20008000000 */
[----:B------:R-:W-:Y:S02]  /*0f10*/  UMOV UR39, URZ ;  /* 0x0000003f00277c82 */ /* 0x000fe40008000000 */
[----:B------:R-:W-:-:S04]  /*0f20*/  USHF.R.S32.HI UR5, URZ, 0x1f, UR4 ;  /* 0x0000001f3f057899 */ /* 0x000fc80008011404 */
[----:B------:R-:W-:-:S04]  /*0f30*/  ULEA.HI UR5, UR5, UR4, URZ, 0x6 ;  /* 0x0000000405057291 */ /* 0x000fc8000f8f303f */
[----:B------:R-:W-:-:S12]  /*0f40*/  USHF.R.S32.HI UR40, URZ, 0x6, UR5 ;  /* 0x000000063f287899 */ /* 0x000fd80008011405 */
.L_x_124:
[----:B------:R-:W-:Y:S01]  /*0f50*/  LOP3.LUT R0, R18, 0x80, RZ, 0xc0, !PT ;  /* 0x0000008012007812 */ /* 0x000fe200078ec0ff */
[----:B------:R-:W2:Y:S01]  /*0f60*/  S2UR UR7, SR_CgaCtaId ;  /* 0x00000000000779c3 */ /* 0x000ea20000008800 */
[----:B------:R-:W-:Y:S02]  /*0f70*/  UMOV UR6, 0x400 ;  /* 0x0000040000067882 */ /* 0x000fe40000000000 */
[----:B------:R-:W-:-:S06]  /*0f80*/  SHF.R.U32.HI R0, RZ, 0x7, R0 ;  /* 0x00000007ff007819 */ /* 0x000fcc0000011600 */
[----:B---3--:R-:W3:Y:S01]  /*0f90*/  SHFL.IDX PT, R0, R0, RZ, 0x1f ;  /* 0x00001fff00007589 */ /* 0x008ee200000e0000 */
[----:B--2---:R-:W-:Y:S01]  /*0fa0*/  ULEA UR42, UR7, UR6, 0x18 ;  /* 0x00000006072a7291 */ /* 0x004fe2000f8ec03f */
[----:B---3--:R-:W-:-:S13]  /*0fb0*/  R2UR UR4, R0 ;  /* 0x00000000000472ca */ /* 0x008fda00000e0000 */
[----:B------:R-:W-:-:S04]  /*0fc0*/  ULEA.HI UR5, UR4, UR4, URZ, 0x1 ;  /* 0x0000000404057291 */ /* 0x000fc8000f8f083f */
[----:B------:R-:W-:-:S04]  /*0fd0*/  ULOP3.LUT UR5, UR5, 0x7fffe, URZ, 0xc0, !UPT ;  /* 0x0007fffe05057892 */ /* 0x000fc8000f8ec03f */
[----:B------:R-:W-:-:S03]  /*0fe0*/  UIADD3 UR5, UR4, -UR5, URZ ;  /* 0x8000000504057290 */ /* 0x000fc6000fffe03f */
[----:B------:R-:W-:Y:S01]  /*0ff0*/  ULDC UR4, c[0x0][0x28c] ;  /* 0x0000a30000047ab9 */ /* 0x000fe20000000800 */
[----:B------:R-:W-:Y:S01]  /*1000*/  ULEA UR5, UR5, UR42, 0xd ;  /* 0x0000002a05057291 */ /* 0x000fe2000f8e683f */
[----:B------:R-:W-:-:S03]  /*1010*/  ISETP.LT.AND P0, PT, RZ, UR4, PT ;  /* 0x00000004ff007c0c */ /* 0x000fc6000bf01270 */
[----:B------:R-:W-:-:S04]  /*1020*/  UIADD3 UR5, UR5, 0x100, URZ ;  /* 0x0000010005057890 */ /* 0x000fc8000fffe03f */
[----:B------:R-:W-:-:S04]  /*1030*/  USHF.R.U32.HI UR5, URZ, 0x4, UR5 ;  /* 0x000000043f057899 */ /* 0x000fc80008011605 */
[----:B------:R-:W-:-:S04]  /*1040*/  ULOP3.LUT UR5, UR5, 0x3fff, URZ, 0xc0, !UPT ;  /* 0x00003fff05057892 */ /* 0x000fc8000f8ec03f */
[----:B------:R-:W-:Y:S01]  /*1050*/  ULOP3.LUT UR41, UR5, 0x10000, URZ, 0xfc, !UPT ;  /* 0x0001000005297892 */ /* 0x000fe2000f8efc3f */
[----:B01--45:R-:W-:Y:S11]  /*1060*/  @P0 BRA `(.L_x_13) ;  /* 0x0000000000400947 */ /* 0x033ff60003800000 */
[----:B------:R-:W-:Y:S01]  /*1070*/  MOV R0, 0x0 ;  /* 0x0000000000007802 */ /* 0x000fe20000000f00 */
[----:B------:R-:W-:Y:S01]  /*1080*/  ULDC.64 UR4, c[0x4][0x68] ;  /* 0x01001a0000047ab9 */ /* 0x000fe20000000a00 */
[----:B------:R-:W-:Y:S01]  /*1090*/  ULDC.64 UR6, c[0x4][0x8] ;  /* 0x0100020000067ab9 */ /* 0x000fe20000000a00 */
[----:B01----:R-:W-:Y:S01]  /*10a0*/  IMAD.U32 R4, RZ, RZ, UR4 ;  /* 0x00000004ff047e24 */ /* 0x003fe2000f8e00ff */
[----:B------:R0:W1:Y:S01]  /*10b0*/  LDC.64 R14, c[0x4][R0] ;  /* 0x01000000000e7b82 */ /* 0x0000620000000a00 */
[----:B------:R-:W-:Y:S01]  /*10c0*/  IMAD.U32 R5, RZ, RZ, UR5 ;  /* 0x00000005ff057e24 */ /* 0x000fe2000f8e00ff */
[----:B------:R-:W-:Y:S01]  /*10d0*/  ULDC.64 UR4, c[0x4][0x70] ;  /* 0x01001c0000047ab9 */ /* 0x000fe20000000a00 */
[----:B------:R-:W-:Y:S02]  /*10e0*/  IMAD.U32 R10, RZ, RZ, UR6 ;  /* 0x00000006ff0a7e24 */ /* 0x000fe4000f8e00ff */
[----:B------:R-:W-:Y:S02]  /*10f0*/  IMAD.U32 R6, RZ, RZ, UR4 ;  /* 0x00000004ff067e24 */ /* 0x000fe4000f8e00ff */
[----:B------:R-:W-:-:S02]  /*1100*/  IMAD.U32 R7, RZ, RZ, UR5 ;  /* 0x00000005ff077e24 */ /* 0x000fc4000f8e00ff */
[----:B------:R-:W-:Y:S02]  /*1110*/  IMAD.U32 R11, RZ, RZ, UR7 ;  /* 0x00000007ff0b7e24 */ /* 0x000fe4000f8e00ff */
[----:B------:R-:W-:Y:S02]  /*1120*/  IMAD.MOV.U32 R8, RZ, RZ, 0x1e1 ;  /* 0x000001e1ff087424 */ /* 0x000fe400078e00ff */
[----:B------:R-:W-:Y:S02]  /*1130*/  IMAD.MOV.U32 R12, RZ, RZ, 0x1 ;  /* 0x00000001ff0c7424 */ /* 0x000fe400078e00ff */
[----:B0-----:R-:W-:-:S07]  /*1140*/  IMAD.MOV.U32 R13, RZ, RZ, RZ ;  /* 0x000000ffff0d7224 */ /* 0x001fce00078e00ff */
[----:B------:R-:W-:-:S07]  /*1150*/  LEPC R20, `(.L_x_13) ;  /* 0x000000001014794e */ /* 0x000fce0000000000 */
[----:B-1---5:R-:W-:Y:S05]  /*1160*/  CALL.ABS.NOINC R14 ;  /* 0x000000000e007343 */ /* 0x022fea0003c00000 */
.L_x_13:
[----:B------:R-:W-:-:S13]  /*1170*/  ISETP.NE.AND P0, PT, R88, 0x3, PT ;  /* 0x000000035800780c */ /* 0x000fda0003f05270 */
[----:B------:R-:W-:Y:S05]  /*1180*/  @!P0 BRA `(.L_x_14) ;  /* 0x0000000000048947 */ /* 0x000fea0003800000 */
[----:B------:R-:W-:Y:S01]  /*1190*/  BPT.TRAP 0x1 ;  /* 0x000000040000795c */ /* 0x000fe20000300000 */
.L_x_14:
[----:B------:R-:W-:Y:S02]  /*11a0*/  IMAD.U32 R3, RZ, RZ, UR39 ;  /* 0x00000027ff037e24 */ /* 0x000fe4000f8e00ff */
[----:B------:R-:W-:-:S03]  /*11b0*/  IMAD.U32 R0, RZ, RZ, UR38 ;  /* 0x00000026ff007e24 */ /* 0x000fc6000f8e00ff */
[----:B------:R-:W-:Y:S02]  /*11c0*/  LEA R3, R3, UR42, 0x3 ;  /* 0x0000002a03037c11 */ /* 0x000fe4000f8e18ff */
[----:B------:R-:W-:-:S04]  /*11d0*/  SHF.L.U32 R0, R0, 0x1f, RZ ;  /* 0x0000001f00007819 */ /* 0x000fc800000006ff */
[----:B------:R2:W3:Y:S01]  /*11e0*/  SYNCS.PHASECHK.TRANS64.TRYWAIT P1, [R3+URZ], R0 ;  /* 0x00000000030075a7 */ /* 0x0004e2000802017f */
[----:B------:R-:W-:Y:S05]  /*11f0*/  @!P0 BRA `(.L_x_15) ;  /* 0x0000000000048947 */ /* 0x000fea0003800000 */
[----:B------:R-:W-:Y:S01]  /*1200*/  BPT.TRAP 0x1 ;  /* 0x000000040000795c */ /* 0x000fe20000300000 */
.L_x_15:
[----:B---3--:R-:W-:Y:S05]  /*1210*/  @P1 BRA `(.L_x_16) ;  /* 0x0000000000081947 */ /* 0x008fea0003800000 */
[----:B------:R-:W3:Y:S02]  /*1220*/  SYNCS.PHASECHK.TRANS64.TRYWAIT P1, [R3+URZ], R0 ;  /* 0x00000000030075a7 */ /* 0x000ee4000802017f */
[----:B---3--:R-:W-:Y:S05]  /*1230*/  @!P1 BRA `(.L_x_17) ;  /* 0x0000006800909947 */ /* 0x008fea0003800000 */
.L_x_16:
[----:B------:R-:W-:-:S04]  /*1240*/  UISETP.LT.AND UP0, UPT, UR40, 0x1, UPT ;  /* 0x000000012800788c */ /* 0x000fc8000bf01270 */
[----:B------:R-:W-:-:S06]  /*1250*/  USEL UR4, UR40, 0x1, UP0 ;  /* 0x0000000128047887 */ /* 0x000fcc0008000000 */
[----:B--23--:R-:W-:Y:S01]  /*1260*/  IMAD.U32 R0, RZ, RZ, UR4 ;  /* 0x00000004ff007e24 */ /* 0x00cfe2000f8e00ff */
[----:B------:R-:W-:Y:S05]  /*1270*/  WARPSYNC.ALL ;  /* 0x0000000000007948 */ /* 0x000fea0003800000 */
[----:B------:R-:W-:-:S04]  /*1280*/  IADD3 R0, -R0, UR40, RZ ;  /* 0x0000002800007c10 */ /* 0x000fc8000fffe1ff */
[----:B------:R-:W-:Y:S01]  /*1290*/  ISETP.GE.AND P1, PT, R0, 0x1, PT ;  /* 0x000000010000780c */ /* 0x000fe20003f26270 */
[----:B------:R-:W-:Y:S01]  /*12a0*/  UIADD3 UR4, UR42, 0x28100, URZ ;  /* 0x000281002a047890 */ /* 0x000fe2000fffe03f */
[----:B------:R-:W-:Y:S01]  /*12b0*/  WARPGROUP.ARRIVE ;  /* 0x00000000000079c5 */ /* 0x000fe20000000000 */
[----:B------:R-:W-:Y:S02]  /*12c0*/  ULEA UR6, UR39, UR41, 0xb ;  /* 0x0000002927067291 */ /* 0x000fe4000f8e583f */
[----:B------:R-:W-:Y:S01]  /*12d0*/  USHF.R.U32.HI UR4, URZ, 0x4, UR4 ;  /* 0x000000043f047899 */ /* 0x000fe20008011604 */
[----:B------:R-:W-:Y:S01]  /*12e0*/  UMOV UR13, 0x40000040 ;  /* 0x40000040000d7882 */ /* 0x000fe20000000000 */
[----:B------:R-:W-:Y:S02]  /*12f0*/  UMOV UR15, 0x40000040 ;  /* 0x40000040000f7882 */ /* 0x000fe40000000000 */
[----:B------:R-:W-:Y:S01]  /*1300*/  ULOP3.LUT UR4, UR4, 0x3fff, URZ, 0xc0, !UPT ;  /* 0x00003fff04047892 */ /* 0x000fe2000f8ec03f */
[----:B------:R-:W-:Y:S01]  /*1310*/  UMOV UR12, UR6 ;  /* 0x00000006000c7c82 */ /* 0x000fe20008000000 */
[----:B------:R-:W-:-:S02]  /*1320*/  UMOV UR17, UR13 ;  /* 0x0000000d00117c82 */ /* 0x000fc40008000000 */
[----:B------:R-:W-:Y:S01]  /*1330*/  ULOP3.LUT UR4, UR4, 0x10000, URZ, 0xfc, !UPT ;  /* 0x0001000004047892 */ /* 0x000fe2000f8efc3f */
[----:B------:R-:W-:Y:S01]  /*1340*/  UMOV UR16, UR12 ;  /* 0x0000000c00107c82 */ /* 0x000fe20008000000 */
[----:B------:R-:W-:Y:S02]  /*1350*/  UMOV UR19, 0x40000040 ;  /* 0x4000004000137882 */ /* 0x000fe40000000000 */
[----:B------:R-:W-:Y:S01]  /*1360*/  UIMAD UR8, UR39, 0x180, UR4 ;  /* 0x00000180270878a4 */ /* 0x000fe2000f8e0204 */
[----:B------:R-:W-:Y:S01]  /*1370*/  UMOV UR20, UR12 ;  /* 0x0000000c00147c82 */ /* 0x000fe20008000000 */
[----:B------:R-:W-:Y:S02]  /*1380*/  UMOV UR21, UR13 ;  /* 0x0000000d00157c82 */ /* 0x000fe40008000000 */
[----:B------:R-:W-:Y:S02]  /*1390*/  UIADD3 UR18, UR8, 0x80, URZ ;  /* 0x0000008008127890 */ /* 0x000fe4000fffe03f */
[----:B------:R-:W-:-:S02]  /*13a0*/  UIADD3 UR22, UR8, 0x100, URZ ;  /* 0x0000010008167890 */ /* 0x000fc4000fffe03f */
[----:B------:R-:W-:Y:S01]  /*13b0*/  UMOV UR14, UR8 ;  /* 0x00000008000e7c82 */ /* 0x000fe20008000000 */
[----:B------:R-:W-:Y:S01]  /*13c0*/  UMOV UR23, 0x40000040 ;  /* 0x4000004000177882 */ /* 0x000fe20000000000 */
[----:B------:R-:W-:Y:S01]  /*13d0*/  HGMMA.64x16x16.F32.BF16 R64, gdesc[UR12], RZ, !UPT, gsb0 ;  /* 0x002000000c4079f0 */ /* 0x000fe2000c0018ff */
[----:B------:R-:W-:Y:S02]  /*13e0*/  UIADD3 UR5, UR6, 0x400, URZ ;  /* 0x0000040006057890 */ /* 0x000fe4000fffe03f */
[----:B------:R-:W-:Y:S01]  /*13f0*/  UIADD3 UR12, UR6, 0x2, URZ ;  /* 0x00000002060c7890 */ /* 0x000fe2000fffe03f */
[----:B------:R-:W-:Y:S01]  /*1400*/  UMOV UR13, 0x40000040 ;  /* 0x40000040000d7882 */ /* 0x000fe20000000000 */
[----:B------:R-:W-:Y:S01]  /*1410*/  UIADD3 UR10, UR8, 0x106, URZ ;  /* 0x00000106080a7890 */ /* 0x000fe2000fffe03f */
[----:B------:R-:W-:Y:S01]  /*1420*/  UMOV UR11, 0x40000040 ;  /* 0x40000040000b7882 */ /* 0x000fe20000000000 */
[----:B------:R-:W-:Y:S02]  /*1430*/  WARPGROUP.DEPBAR.LE gsb0, 0x0 ;  /* 0x00008000000079c5 */ /* 0x000fe40000010000 */
[----:B------:R-:W-:-:S06]  /*1440*/  WARPGROUP.ARRIVE ;  /* 0x00000000000079c5 */ /* 0x000fcc0000000000 */
[----:B------:R-:W-:Y:S03]  /*1450*/  HGMMA.64x16x16.F32.BF16 R48, gdesc[UR16], RZ, !UPT, gsb0 ;  /* 0x00200000103079f0 */ /* 0x000fe6000c0018ff */
[----:B------:R-:W-:Y:S02]  /*1460*/  WARPGROUP.DEPBAR.LE gsb0, 0x0 ;  /* 0x00008000000079c5 */ /* 0x000fe40000010000 */
[----:B------:R-:W-:-:S06]  /*1470*/  WARPGROUP.ARRIVE ;  /* 0x00000000000079c5 */ /* 0x000fcc0000000000 */
[----:B------:R-:W-:Y:S01]  /*1480*/  HGMMA.64x16x16.F32.BF16 R32, gdesc[UR20], RZ, !UPT, gsb0 ;  /* 0x00200000142079f0 */ /* 0x000fe2000c0018ff */
[----:B------:R-:W-:Y:S01]  /*1490*/  UMOV UR20, UR5 ;  /* 0x0000000500147c82 */ /* 0x000fe20008000000 */
[----:B------:R-:W-:Y:S01]  /*14a0*/  UMOV UR21, 0x40000040 ;  /* 0x4000004000157882 */ /* 0x000fe20000000000 */
[----:B------:R-:W-:Y:S01]  /*14b0*/  UMOV UR16, UR20 ;  /* 0x0000001400107c82 */ /* 0x000fe20008000000 */
[----:B------:R-:W-:Y:S01]  /*14c0*/  UMOV UR17, UR21 ;  /* 0x0000001500117c82 */ /* 0x000fe20008000000 */
[----:B------:R-:W-:Y:S01]  /*14d0*/  UIADD3 UR5, UR6, 0x402, URZ ;  /* 0x0000040206057890 */ /* 0x000fe2000fffe03f */
[----:B------:R-:W-:Y:S02]  /*14e0*/  WARPGROUP.DEPBAR.LE gsb0, 0x0 ;  /* 0x00008000000079c5 */ /* 0x000fe40000010000 */
[----:B------:R-:W-:-:S06]  /*14f0*/  WARPGROUP.ARRIVE ;  /* 0x00000000000079c5 */ /* 0x000fcc0000000000 */
[----:B------:R-:W-:Y:S01]  /*1500*/  HGMMA.64x16x16.F32.BF16 R24, gdesc[UR20], RZ, !UPT, gsb0 ;  /* 0x00200000141879f0 */ /* 0x000fe2000c0018ff */
[----:B------:R-:W-:Y:S01]  /*1510*/  UMOV UR22, UR14 ;  /* 0x0000000e00167c82 */ /* 0x000fe20008000000 */
[----:B------:R-:W-:Y:S01]  /*1520*/  UMOV UR23, UR15 ;  /* 0x0000000f00177c82 */ /* 0x000fe20008000000 */
[----:B------:R-:W-:Y:S01]  /*1530*/  UIADD3 UR14, UR8, 0x2, URZ ;  /* 0x00000002080e7890 */ /* 0x000fe2000fffe03f */
[----:B------:R-:W-:Y:S01]  /*1540*/  UMOV UR15, 0x40000040 ;  /* 0x40000040000f7882 */ /* 0x000fe20000000000 */
[----:B------:R-:W-:Y:S02]  /*1550*/  WARPGROUP.DEPBAR.LE gsb0, 0x0 ;  /* 0x00008000000079c5 */ /* 0x000fe40000010000 */
[----:B------:R-:W-:-:S06]  /*1560*/  WARPGROUP.ARRIVE ;  /* 0x00000000000079c5 */ /* 0x000fcc0000000000 */
[----:B------:R-:W-:Y:S01]  /*1570*/  HGMMA.64x16x16.F32.BF16 R40, gdesc[UR16], RZ, !UPT, gsb0 ;  /* 0x00200000102879f0 */ /* 0x000fe2000c0018ff */
[----:B------:R-:W-:Y:S01]  /*1580*/  UIADD3 UR18, UR8, 0x82, URZ ;  /* 0x0000008208127890 */ /* 0x000fe2000fffe03f */
[----:B------:R-:W-:Y:S01]  /*1590*/  UMOV UR16, UR12 ;  /* 0x0000000c00107c82 */ /* 0x000fe20008000000 */
[----:B------:R-:W-:Y:S01]  /*15a0*/  UMOV UR17, UR13 ;  /* 0x0000000d00117c82 */ /* 0x000fe20008000000 */
        /* <DEDUP_REMOVED lines=10> */
[----:B------:R-:W-:Y:S03]  /*1650*/  HGMMA.64x16x16.F32.BF16 R64, gdesc[UR12], R64, gsb0 ;  /* 0x002000000c4079f0 */ /* 0x000fe60008001840 */
[----:B------:R-:W-:Y:S02]  /*1660*/  WARPGROUP.DEPBAR.LE gsb0, 0x0 ;  /* 0x00008000000079c5 */ /* 0x000fe40000010000 */
[----:B------:R-:W-:-:S06]  /*1670*/  WARPGROUP.ARRIVE ;  /* 0x00000000000079c5 */ /* 0x000fcc0000000000 */
[----:B------:R-:W-:Y:S03]  /*1680*/  HGMMA.64x16x16.F32.BF16 R48, gdesc[UR16], R48, gsb0 ;  /* 0x00200000103079f0 */ /* 0x000fe60008001830 */
[----:B------:R-:W-:Y:S02]  /*1690*/  WARPGROUP.DEPBAR.LE gsb0, 0x0 ;  /* 0x00008000000079c5 */ /* 0x000fe40000010000 */
[----:B------:R-:W-:-:S06]  /*16a0*/  WARPGROUP.ARRIVE ;  /* 0x00000000000079c5 */ /* 0x000fcc0000000000 */
[----:B------:R-:W-:Y:S01]  /*16b0*/  HGMMA.64x16x16.F32.BF16 R32, gdesc[UR20], R32, gsb0 ;  /* 0x00200000142079f0 */ /* 0x000fe20008001820 */
[----:B------:R-:W-:Y:S01]  /*16c0*/  UMOV UR20, UR5 ;  /* 0x0000000500147c82 */ /* 0x000fe20008000000 */
[----:B------:R-:W-:Y:S01]  /*16d0*/  UMOV UR21, 0x40000040 ;  /* 0x4000004000157882 */ /* 0x000fe20000000000 */
[----:B------:R-:W-:Y:S01]  /*16e0*/  UMOV UR16, UR20 ;  /* 0x0000001400107c82 */ /* 0x000fe20008000000 */
[----:B------:R-:W-:Y:S01]  /*16f0*/  UMOV UR17, UR21 ;  /* 0x0000001500117c82 */ /* 0x000fe20008000000 */
[----:B------:R-:W-:Y:S01]  /*1700*/  UMOV UR12, UR20 ;  /* 0x00000014000c7c82 */ /* 0x000fe20008000000 */
[----:B------:R-:W-:Y:S01]  /*1710*/  UMOV UR13, UR21 ;  /* 0x00000015000d7c82 */ /* 0x000fe20008000000 */
[----:B------:R-:W-:Y:S01]  /*1720*/  UIADD3 UR5, UR6, 0x404, URZ ;  /* 0x0000040406057890 */ /* 0x000fe2000fffe03f */
[----:B------:R-:W-:Y:S02]  /*1730*/  WARPGROUP.DEPBAR.LE gsb0, 0x0 ;  /* 0x00008000000079c5 */ /* 0x000fe40000010000 */
[----:B------:R-:W-:-:S06]  /*1740*/  WARPGROUP.ARRIVE ;  /* 0x00000000000079c5 */ /* 0x000fcc0000000000 */
[----:B------:R-:W-:Y:S01]  /*1750*/  HGMMA.64x16x16.F32.BF16 R24, gdesc[UR20], R24, gsb0 ;  /* 0x00200000141879f0 */ /* 0x000fe20008001818 */
[----:B------:R-:W-:Y:S01]  /*1760*/  UIADD3 UR22, UR8, 0x104, URZ ;  /* 0x0000010408167890 */ /* 0x000fe2000fffe03f */
[----:B------:R-:W-:Y:S01]  /*1770*/  UMOV UR23, 0x40000040 ;  /* 0x4000004000177882 */ /* 0x000fe20000000000 */
        /* <DEDUP_REMOVED lines=8> */
[----:B------:R-:W-:Y:S02]  /*1800*/  UIADD3 UR12, UR6, 0x4, URZ ;  /* 0x00000004060c7890 */ /* 0x000fe4000fffe03f */
[----:B------:R-:W-:Y:S01]  /*1810*/  UIADD3 UR14, UR8, 0x4, URZ ;  /* 0x00000004080e7890 */ /* 0x000fe2000fffe03f */
[----:B------:R-:W-:Y:S01]  /*1820*/  UMOV UR13, 0x40000040 ;  /* 0x40000040000d7882 */ /* 0x000fe20000000000 */
[----:B------:R-:W-:Y:S01]  /*1830*/  UMOV UR15, 0x40000040 ;  /* 0x40000040000f7882 */ /* 0x000fe20000000000 */
[----:B------:R-:W-:Y:S02]  /*1840*/  UMOV UR17, UR13 ;  /* 0x0000000d00117c82 */ /* 0x000fe40008000000 */
[----:B------:R-:W-:Y:S01]  /*1850*/  UMOV UR16, UR12 ;  /* 0x0000000c00107c82 */ /* 0x000fe20008000000 */
[----:B------:R-:W-:Y:S01]  /*1860*/  UMOV UR20, UR12 ;  /* 0x0000000c00147c82 */ /* 0x000fe20008000000 */
[----:B------:R-:W-:Y:S01]  /*1870*/  UMOV UR21, UR13 ;  /* 0x0000000d00157c82 */ /* 0x000fe20008000000 */
[----:B------:R-:W-:-:S02]  /*1880*/  WARPGROUP.DEPBAR.LE gsb0, 0x0 ;  /* 0x00008000000079c5 */ /* 0x000fc40000010000 */
        /* <DEDUP_REMOVED lines=14> */
[----:B------:R-:W-:Y:S02]  /*1970*/  WARPGROUP.DEPBAR.LE gsb0, 0x0 ;  /* 0x00008000000079c5 */ /* 0x000fe40000010000 */
[----:B------:R-:W-:-:S06]  /*1980*/  WARPGROUP.ARRIVE ;  /* 0x00000000000079c5 */ /* 0x000fcc0000000000 */
[----:B------:R-:W-:Y:S03]  /*1990*/  HGMMA.64x16x16.F32.BF16 R24, gdesc[UR20], R24, gsb0 ;  /* 0x00200000141879f0 */ /* 0x000fe60008001818 */
        /* <DEDUP_REMOVED lines=16> */
[----:B------:R-:W-:Y:S01]  /*1aa0*/  UIADD3 UR6, UR6, 0x406, URZ ;  /* 0x0000040606067890 */ /* 0x000fe2000fffe03f */
        /* <DEDUP_REMOVED lines=13> */
[----:B------:R-:W-:Y:S02]  /*1b80*/  WARPGROUP.DEPBAR.LE gsb0, 0x0 ;  /* 0x00008000000079c5 */ /* 0x000fe40000010000 */
[----:B------:R-:W-:-:S06]  /*1b90*/  WARPGROUP.ARRIVE ;  /* 0x00000000000079c5 */ /* 0x000fcc0000000000 */
[----:B------:R-:W-:Y:S01]  /*1ba0*/  HGMMA.64x16x16.F32.BF16 R24, gdesc[UR8], R24, gsb0 ;  /* 0x00200000081879f0 */ /* 0x000fe20008001818 */
[----:B------:R-:W-:Y:S01]  /*1bb0*/  UMOV UR10, UR14 ;  /* 0x0000000e000a7c82 */ /* 0x000fe20008000000 */
[----:B------:R-:W-:Y:S01]  /*1bc0*/  UMOV UR11, UR15 ;  /* 0x0000000f000b7c82 */ /* 0x000fe20008000000 */
[----:B------:R-:W-:Y:S02]  /*1bd0*/  WARPGROUP.DEPBAR.LE gsb0, 0x0 ;  /* 0x00008000000079c5 */ /* 0x000fe40000010000 */
[----:B------:R-:W-:-:S06]  /*1be0*/  WARPGROUP.ARRIVE ;  /* 0x00000000000079c5 */ /* 0x000fcc0000000000 */
[----:B------:R-:W-:Y:S03]  /*1bf0*/  HGMMA.64x16x16.F32.BF16 R40, gdesc[UR16], R40, gsb0 ;  /* 0x00200000102879f0 */ /* 0x000fe60008001828 */
[----:B------:R-:W-:Y:S02]  /*1c00*/  WARPGROUP.DEPBAR.LE gsb0, 0x0 ;  /* 0x00008000000079c5 */ /* 0x000fe40000010000 */
[----:B------:R-:W-:-:S06]  /*1c10*/  WARPGROUP.ARRIVE ;  /* 0x00000000000079c5 */ /* 0x000fcc0000000000 */
[----:B------:R-:W-:Y:S03]  /*1c20*/  HGMMA.64x16x16.F32.BF16 R56, gdesc[UR8], R56, gsb0 ;  /* 0x00200000083879f0 */ /* 0x000fe60008001838 */
[----:B------:R-:W-:Y:S02]  /*1c30*/  WARPGROUP.DEPBAR.LE gsb0, 0x0 ;  /* 0x00008000000079c5 */ /* 0x000fe40000010000 */
[----:B------:R-:W-:Y:S05]  /*1c40*/  @!P1 BRA `(.L_x_18) ;  /* 0x0000000800f89947 */ /* 0x000fea0003800000 */
[----:B------:R-:W-:-:S04]  /*1c50*/  UIADD3 UR5, UR39, 0x1, URZ ;  /* 0x0000000127057890 */ /* 0x000fc8000fffe03f */
[----:B------:R-:W-:-:S04]  /*1c60*/  UISETP.NE.AND UP0, UPT, UR5, 0x5, UPT ;  /* 0x000000050500788c */ /* 0x000fc8000bf05270 */
[----:B------:R-:W-:Y:S02]  /*1c70*/  USEL UR6, URZ, 0x1, UP0 ;  /* 0x000000013f067887 */ /* 0x000fe40008000000 */
[----:B------:R-:W-:Y:S02]  /*1c80*/  USEL UR5, UR5, URZ, UP0 ;  /* 0x0000003f05057287 */ /* 0x000fe40008000000 */
[----:B------:R-:W-:-:S06]  /*1c90*/  ULOP3.LUT UR6, UR38, UR6, URZ, 0x3c, !UPT ;  /* 0x0000000626067292 */ /* 0x000fcc000f8e3c3f */
[----:B01----:R-:W-:Y:S01]  /*1ca0*/  IMAD.U32 R5, RZ, RZ, UR6 ;  /* 0x00000006ff057e24 */ /* 0x003fe2000f8e00ff */
[----:B------:R-:W-:-:S06]  /*1cb0*/  UMOV UR6, UR39 ;  /* 0x0000002700067c82 */ /* 0x000fcc0008000000 */
.L_x_25:
[----:B01----:R-:W-:Y:S05]  /*1cc0*/  @!P0 BRA `(.L_x_19) ;  /* 0x0000000000048947 */ /* 0x003fea0003800000 */
[----:B------:R-:W-:Y:S01]  /*1cd0*/  BPT.TRAP 0x1 ;  /* 0x000000040000795c */ /* 0x000fe20000300000 */
.L_x_19:
[----:B------:R-:W0:Y:S01]  /*1ce0*/  S2UR UR8, SR_CgaCtaId ;  /* 0x00000000000879c3 */ /* 0x000e220000008800 */
[----:B------:R-:W-:Y:S01]  /*1cf0*/  UMOV UR7, 0x400 ;  /* 0x0000040000077882 */ /* 0x000fe20000000000 */
[----:B------:R-:W-:Y:S01]  /*1d00*/  SHF.L.U32 R3, R5, 0x1f, RZ ;  /* 0x0000001f05037819 */ /* 0x000fe200000006ff */
[----:B0-----:R-:W-:-:S04]  /*1d10*/  ULEA UR7, UR8, UR7, 0x18 ;  /* 0x0000000708077291 */ /* 0x001fc8000f8ec03f */
[----:B------:R-:W-:-:S09]  /*1d20*/  ULEA UR8, UR5, UR7, 0x3 ;  /* 0x0000000705087291 */ /* 0x000fd2000f8e183f */
[----:B------:R0:W1:Y:S01]  /*1d30*/  SYNCS.PHASECHK.TRANS64.TRYWAIT P1, [UR8], R3 ;  /* 0x00000003ff0075a7 */ /* 0x0000620008020148 */
[----:B------:R-:W-:Y:S05]  /*1d40*/  @!P0 BRA `(.L_x_20) ;  /* 0x0000000000048947 */ /* 0x000fea0003800000 */
[----:B------:R-:W-:Y:S01]  /*1d50*/  BPT.TRAP 0x1 ;  /* 0x000000040000795c */ /* 0x000fe20000300000 */
.L_x_20:
[----:B-1----:R-:W-:Y:S05]  /*1d60*/  @P1 BRA `(.L_x_21) ;  /* 0x0000000000081947 */ /* 0x002fea0003800000 */
[----:B------:R-:W1:Y:S02]  /*1d70*/  SYNCS.PHASECHK.TRANS64.TRYWAIT P1, [UR8], R3 ;  /* 0x00000003ff0075a7 */ /* 0x000e640008020148 */
[----:B-1----:R-:W-:Y:S05]  /*1d80*/  @!P1 BRA `(.L_x_22) ;  /* 0x0000005c00d09947 */ /* 0x002fea0003800000 */
.L_x_21:
[----:B------:R-:W-:Y:S01]  /*1d90*/  ULEA UR16, UR5, UR41, 0xb ;  /* 0x0000002905107291 */ /* 0x000fe2000f8e583f */
[----:B------:R-:W-:Y:S01]  /*1da0*/  WARPGROUP.ARRIVE ;  /* 0x00000000000079c5 */ /* 0x000fe20000000000 */
[----:B------:R-:W-:Y:S01]  /*1db0*/  UIMAD UR17, UR5, 0x180, UR4 ;  /* 0x00000180051178a4 */ /* 0x000fe2000f8e0204 */
[----:B------:R-:W-:Y:S01]  /*1dc0*/  UMOV UR9, 0x40000040 ;  /* 0x4000004000097882 */ /* 0x000fe20000000000 */
[----:B------:R-:W-:Y:S02]  /*1dd0*/  UMOV UR11, 0x40000040 ;  /* 0x40000040000b7882 */ /* 0x000fe40000000000 */
[----:B------:R-:W-:Y:S01]  /*1de0*/  UIADD3 UR14, UR17, 0x80, URZ ;  /* 0x00000080110e7890 */ /* 0x000fe2000fffe03f */
[----:B------:R-:W-:Y:S02]  /*1df0*/  UMOV UR8, UR16 ;  /* 0x0000001000087c82 */ /* 0x000fe40008000000 */
[----:B------:R-:W-:Y:S01]  /*1e00*/  UMOV UR10, UR17 ;  /* 0x00000011000a7c82 */ /* 0x000fe20008000000 */
[----:B------:R-:W-:Y:S01]  /*1e10*/  UMOV UR12, UR8 ;  /* 0x00000008000c7c82 */ /* 0x000fe20008000000 */
[----:B------:R-:W-:Y:S01]  /*1e20*/  HGMMA.64x16x16.F32.BF16 R64, gdesc[UR8], R64, gsb0 ;  /* 0x00200000084079f0 */ /* 0x000fe20008001840 */
[----:B------:R-:W-:Y:S01]  /*1e30*/  UMOV UR13, UR9 ;  /* 0x00000009000d7c82 */ /* 0x000fe20008000000 */
[----:B------:R-:W-:Y:S01]  /*1e40*/  UMOV UR15, 0x40000040 ;  /* 0x40000040000f7882 */ /* 0x000fe20000000000 */
[----:B------:R-:W-:Y:S01]  /*1e50*/  UIADD3 UR22, UR17, 0x100, URZ ;  /* 0x0000010011167890 */ /* 0x000fe2000fffe03f */
[----:B------:R-:W-:Y:S01]  /*1e60*/  UMOV UR20, UR8 ;  /* 0x0000000800147c82 */ /* 0x000fe20008000000 */
[----:B------:R-:W-:Y:S01]  /*1e70*/  UMOV UR21, UR9 ;  /* 0x0000000900157c82 */ /* 0x000fe20008000000 */
[----:B------:R-:W-:Y:S01]  /*1e80*/  UMOV UR23, 0x40000040 ;  /* 0x4000004000177882 */ /* 0x000fe20000000000 */
[----:B------:R-:W-:-:S02]  /*1e90*/  UIADD3 UR18, UR16, 0x400, URZ ;  /* 0x0000040010127890 */ /* 0x000fc4000fffe03f */
[----:B------:R-:W-:Y:S01]  /*1ea0*/  UIADD3 UR8, UR16, 0x2, URZ ;  /* 0x0000000210087890 */ /* 0x000fe2000fffe03f */
[----:B------:R-:W-:Y:S01]  /*1eb0*/  UMOV UR9, 0x40000040 ;  /* 0x4000004000097882 */ /* 0x000fe20000000000 */
[----:B------:R-:W-:Y:S01]  /*1ec0*/  UMOV UR19, 0x40000040 ;  /* 0x4000004000137882 */ /* 0x000fe20000000000 */
        /* <DEDUP_REMOVED lines=10> */
[----:B------:R-:W-:Y:S01]  /*1f70*/  UIADD3 UR18, UR16, 0x402, URZ ;  /* 0x0000040210127890 */ /* 0x000fe2000fffe03f */
[----:B------:R-:W-:Y:S02]  /*1f80*/  WARPGROUP.DEPBAR.LE gsb0, 0x0 ;  /* 0x00008000000079c5 */ /* 0x000fe40000010000 */
[----:B------:R-:W-:-:S06]  /*1f90*/  WARPGROUP.ARRIVE ;  /* 0x00000000000079c5 */ /* 0x000fcc0000000000 */
[----:B------:R-:W-:Y:S01]  /*1fa0*/  HGMMA.64x16x16.F32.BF16 R24, gdesc[UR20], R24, gsb0 ;  /* 0x00200000141879f0 */ /* 0x000fe20008001818 */
[----:B------:R-:W-:Y:S01]  /*1fb0*/  UMOV UR22, UR10 ;  /* 0x0000000a00167c82 */ /* 0x000fe20008000000 */
[----:B------:R-:W-:Y:S01]  /*1fc0*/  UMOV UR23, UR11 ;  /* 0x0000000b00177c82 */ /* 0x000fe20008000000 */
[----:B------:R-:W-:Y:S01]  /*1fd0*/  UIADD3 UR10, UR17, 0x2, URZ ;  /* 0x00000002110a7890 */ /* 0x000fe2000fffe03f */
[----:B------:R-:W-:Y:S01]  /*1fe0*/  UMOV UR11, 0x40000040 ;  /* 0x40000040000b7882 */ /* 0x000fe20000000000 */
[----:B------:R-:W-:Y:S02]  /*1ff0*/  WARPGROUP.DEPBAR.LE gsb0, 0x0 ;  /* 0x00008000000079c5 */ /* 0x000fe40000010000 */
[----:B------:R-:W-:-:S06]  /*2000*/  WARPGROUP.ARRIVE ;  /* 0x00000000000079c5 */ /* 0x000fcc0000000000 */
[----:B------:R-:W-:Y:S01]  /*2010*/  HGMMA.64x16x16.F32.BF16 R40, gdesc[UR12], R40, gsb0 ;  /* 0x002000000c2879f0 */ /* 0x000fe20008001828 */
[----:B------:R-:W-:Y:S01]  /*2020*/  UIADD3 UR14, UR17, 0x82, URZ ;  /* 0x00000082110e7890 */ /* 0x000fe2000fffe03f */
[----:B------:R-:W-:Y:S01]  /*2030*/  UMOV UR12, UR8 ;  /* 0x00000008000c7c82 */ /* 0x000fe20008000000 */
[----:B------:R-:W-:Y:S01]  /*2040*/  UMOV UR13, UR9 ;  /* 0x00000009000d7c82 */ /* 0x000fe20008000000 */
        /* <DEDUP_REMOVED lines=64> */
[----:B------:R-:W-:Y:S02]  /*2450*/  UIADD3 UR20, UR16, 0x406, URZ ;  /* 0x0000040610147890 */ /* 0x000fe4000fffe03f */
        /* <DEDUP_REMOVED lines=42> */
[----:B------:R-:W-:Y:S01]  /*2700*/  BPT.TRAP 0x1 ;  /* 0x000000040000795c */ /* 0x000fe20000300000 */
.L_x_23:
[----:B------:R-:W-:Y:S01]  /*2710*/  ULEA UR7, UR6, UR7, 0x3 ;  /* 0x0000000706077291 */ /* 0x000fe2000f8e183f */
[----:B------:R-:W-:-:S03]  /*2720*/  ISETP.GT.U32.AND P1, PT, R19, 0x1, PT ;  /* 0x000000011300780c */ /* 0x000fc60003f24070 */
[----:B------:R-:W-:-:S04]  /*2730*/  UIADD3 UR7, UR7, 0x28, URZ ;  /* 0x0000002807077890 */ /* 0x000fc8000fffe03f */
[----:B------:R-:W-:-:S09]  /*2740*/  UPRMT UR7, URZ, 0x654, UR7 ;  /* 0x000006543f077896 */ /* 0x000fd20008000007 */
[----:B------:R-:W-:Y:S01]  /*2750*/  SYNCS.ARRIVE.TRANS64.RED.A1T0 RZ, [UR7], RZ ;  /* 0x000000ffffff79a7 */ /* 0x000fe20008100407 */
[----:B------:R-:W-:Y:S05]  /*2760*/  @P1 BRA `(.L_x_24) ;  /* 0x0000000000041947 */ /* 0x000fea0003800000 */
[----:B------:R-:W-:Y:S01]  /*2770*/  BPT.TRAP 0x1 ;  /* 0x000000040000795c */ /* 0x000fe20000300000 */
.L_x_24:
[----:B------:R-:W-:Y:S01]  /*2780*/  UIADD3 UR5, UR5, 0x1, URZ ;  /* 0x0000000105057890 */ /* 0x000fe2000fffe03f */
[C---:B------:R-:W-:Y:S01]  /*2790*/  ISETP.GT.AND P1, PT, R0.reuse, 0x1, PT ;  /* 0x000000010000780c */ /* 0x040fe20003f24270 */
[----:B------:R-:W-:Y:S01]  /*27a0*/  UIADD3 UR6, UR6, 0x1, URZ ;  /* 0x0000000106067890 */ /* 0x000fe2000fffe03f */
[----:B------:R-:W-:Y:S01]  /*27b0*/  VIADD R0, R0, 0xffffffff ;  /* 0xffffffff00007836 */ /* 0x000fe20000000000 */
[----:B------:R-:W-:Y:S02]  /*27c0*/  UISETP.NE.AND UP0, UPT, UR5, 0x5, UPT ;  /* 0x000000050500788c */ /* 0x000fe4000bf05270 */
[----:B------:R-:W-:Y:S02]  /*27d0*/  UISETP.NE.AND UP1, UPT, UR6, 0x5, UPT ;  /* 0x000000050600788c */ /* 0x000fe4000bf25270 */
[----:B------:R-:W-:Y:S02]  /*27e0*/  USEL UR7, URZ, 0x1, UP0 ;  /* 0x000000013f077887 */ /* 0x000fe40008000000 */
[----:B------:R-:W-:-:S02]  /*27f0*/  USEL UR5, UR5, URZ, UP0 ;  /* 0x0000003f05057287 */ /* 0x000fc40008000000 */
[----:B------:R-:W-:Y:S02]  /*2800*/  USEL UR6, UR6, URZ, UP1 ;  /* 0x0000003f06067287 */ /* 0x000fe40008800000 */
[----:B------:R-:W-:Y:S01]  /*2810*/  LOP3.LUT R5, R5, UR7, RZ, 0x3c, !PT ;  /* 0x0000000705057c12 */ /* 0x000fe2000f8e3cff */
[----:B------:R-:W-:Y:S09]  /*2820*/  @P1 BRA `(.L_x_25) ;  /* 0xfffffff400241947 */ /* 0x000ff2000383ffff */
.L_x_18:
[----:B------:R-:W2:Y:S02]  /*2830*/  LDC R0, c[0x0][0x28c] ;  /* 0x0000a300ff007b82 */ /* 0x000ea40000000800 */
[----:B--2---:R-:W-:-:S13]  /*2840*/  ISETP.GE.AND P1, PT, R0, 0x1, PT ;  /* 0x000000010000780c */ /* 0x004fda0003f26270 */
[----:B------:R-:W-:Y:S05]  /*2850*/  @!P1 BRA `(.L_x_26) ;  /* 0x0000000000489947 */ /* 0x000fea0003800000 */
[----:B------:R-:W-:Y:S05]  /*2860*/  @!P0 BRA `(.L_x_27) ;  /* 0x0000000000048947 */ /* 0x000fea0003800000 */
[----:B------:R-:W-:Y:S01]  /*2870*/  BPT.TRAP 0x1 ;  /* 0x000000040000795c */ /* 0x000fe20000300000 */
.L_x_27:
[----:B------:R-:W2:Y:S01]  /*2880*/  S2UR UR7, SR_CgaCtaId ;  /* 0x00000000000779c3 */ /* 0x000ea20000008800 */
[----:B------:R-:W-:Y:S01]  /*2890*/  UISETP.LT.AND UP0, UPT, UR40, 0x1, UPT ;  /* 0x000000012800788c */ /* 0x000fe2000bf01270 */
[----:B------:R-:W-:-:S03]  /*28a0*/  ISETP.GT.U32.AND P0, PT, R19, 0x1, PT ;  /* 0x000000011300780c */ /* 0x000fc60003f04070 */
[----:B------:R-:W-:-:S04]  /*28b0*/  USEL UR6, UR40, 0x1, UP0 ;  /* 0x0000000128067887 */ /* 0x000fc80008000000 */
[----:B------:R-:W-:-:S04]  /*28c0*/  UIADD3 UR6, UR39, UR40, -UR6 ;  /* 0x0000002827067290 */ /* 0x000fc8000fffe806 */
[----:B------:R-:W-:-:S04]  /*28d0*/  UIMAD.WIDE.U32 UR4, UR6, -0x33333333, URZ ;  /* 0xcccccccd060478a5 */ /* 0x000fc8000f8e003f */
[----:B------:R-:W-:-:S03]  /*28e0*/  USHF.R.U32.HI UR4, URZ, 0x2, UR5 ;  /* 0x000000023f047899 */ /* 0x000fc60008011605 */
[----:B------:R-:W-:Y:S01]  /*28f0*/  UMOV UR5, 0x400 ;  /* 0x0000040000057882 */ /* 0x000fe20000000000 */
[----:B------:R-:W-:Y:S02]  /*2900*/  UIMAD UR6, UR4, -0x5, UR6 ;  /* 0xfffffffb040678a4 */ /* 0x000fe4000f8e0206 */
[----:B--2---:R-:W-:-:S04]  /*2910*/  ULEA UR5, UR7, UR5, 0x18 ;  /* 0x0000000507057291 */ /* 0x004fc8000f8ec03f */
[----:B------:R-:W-:-:S04]  /*2920*/  ULEA UR6, UR6, UR5, 0x3 ;  /* 0x0000000506067291 */ /* 0x000fc8000f8e183f */
[----:B------:R-:W-:-:S04]  /*2930*/  UIADD3 UR6, UR6, 0x28, URZ ;  /* 0x0000002806067890 */ /* 0x000fc8000fffe03f */
[----:B------:R-:W-:-:S09]  /*2940*/  UPRMT UR6, URZ, 0x654, UR6 ;  /* 0x000006543f067896 */ /* 0x000fd20008000006 */
[----:B------:R-:W-:Y:S01]  /*2950*/  SYNCS.ARRIVE.TRANS64.RED.A1T0 RZ, [UR6], RZ ;  /* 0x000000ffffff79a7 */ /* 0x000fe20008100406 */
[----:B------:R-:W-:Y:S05]  /*2960*/  @P0 BRA `(.L_x_26) ;  /* 0x0000000000040947 */ /* 0x000fea0003800000 */
[----:B------:R-:W-:Y:S01]  /*2970*/  BPT.TRAP 0x1 ;  /* 0x000000040000795c */ /* 0x000fe20000300000 */
.L_x_26:
[----:B------:R-:W2:Y:S01]  /*2980*/  LDC R7, c[0x0][0x288] ;  /* 0x0000a200ff077b82 */ /* 0x000ea20000000800 */
[----:B------:R-:W-:Y:S01]  /*2990*/  LOP3.LUT R0, R22, 0x1, RZ, 0xc0, !PT ;  /* 0x0000000116007812 */ /* 0x000fe200078ec0ff */
[----:B------:R-:W-:Y:S01]  /*29a0*/  IMAD R75, R75, 0x30, RZ ;  /* 0x000000304b4b7824 */ /* 0x000fe200078e02ff */
[----:B01----:R-:W-:Y:S01]  /*29b0*/  SHF.R.U32.HI R3, RZ, 0x2, R18 ;  /* 0x00000002ff037819 */ /* 0x003fe20000011612 */
[----:B------:R-:W-:Y:S01]  /*29c0*/  UIADD3 UR39, UR40, UR39, URZ ;  /* 0x0000002728277290 */ /* 0x000fe2000fffe03f */
[----:B------:R-:W-:Y:S01]  /*29d0*/  LOP3.LUT R4, R18, 0x60, RZ, 0xc0, !PT ;  /* 0x0000006012047812 */ /* 0x000fe200078ec0ff */
[----:B------:R-:W-:Y:S01]  /*29e0*/  IMAD.SHL.U32 R8, R0, 0x40, RZ ;  /* 0x0000004000087824 */ /* 0x000fe200078e00ff */
[----:B------:R-:W-:Y:S01]  /*29f0*/  LOP3.LUT R3, R3, 0x7, RZ, 0xc0, !PT ;  /* 0x0000000703037812 */ /* 0x000fe200078ec0ff */
[----:B------:R-:W-:Y:S01]  /*2a00*/  UISETP.GT.U32.AND UP0, UPT, UR39, 0x4, UPT ;  /* 0x000000042700788c */ /* 0x000fe2000bf04070 */
[----:B------:R-:W-:Y:S01]  /*2a10*/  SHF.R.U32.HI R6, RZ, 0x1, R4 ;  /* 0x00000001ff067819 */ /* 0x000fe20000011604 */
[C---:B------:R-:W-:Y:S01]  /*2a20*/  IMAD.SHL.U32 R10, R18.reuse, 0x2, RZ ;  /* 0x00000002120a7824 */ /* 0x040fe200078e00ff */
[----:B------:R-:W-:Y:S01]  /*2a30*/  LOP3.LUT R4, R18, 0x3, RZ, 0xc0, !PT ;  /* 0x0000000312047812 */ /* 0x000fe200078ec0ff */
[----:B------:R-:W-:Y:S01]  /*2a40*/  ULDC UR7, c[0x0][0x284] ;  /* 0x0000a10000077ab9 */ /* 0x000fe20000000800 */
[--C-:B------:R-:W-:Y:S01]  /*2a50*/  IADD3 R5, RZ, -R6, -R3.reuse ;  /* 0x80000006ff057210 */ /* 0x100fe20007ffe803 */
[----:B------:R-:W-:Y:S01]  /*2a60*/  UISETP.LT.U32.AND UP0, UPT, UR40, 0x5, UP0 ;  /* 0x000000052800788c */ /* 0x000fe20008701070 */
[----:B------:R-:W-:Y:S01]  /*2a70*/  LOP3.LUT R3, R8, 0x40, R3, 0xe2, !PT ;  /* 0x0000004008037812 */ /* 0x000fe200078ee203 */
[----:B------:R-:W-:Y:S01]  /*2a80*/  UISETP.GE.U32.AND UP1, UPT, UR40, 0x5, UPT ;  /* 0x000000052800788c */ /* 0x000fe2000bf26070 */
[----:B------:R-:W-:Y:S01]  /*2a90*/  SHF.R.S32.HI R81, RZ, 0x1f, R23 ;  /* 0x0000001fff517819 */ /* 0x000fe20000011417 */
[----:B------:R-:W-:Y:S01]  /*2aa0*/  ULDC.64 UR8, c[0x0][0x5d0] ;  /* 0x0001740000087ab9 */ /* 0x000fe20000000a00 */
[C---:B------:R-:W-:Y:S01]  /*2ab0*/  LOP3.LUT R10, R75.reuse, 0x6, R10, 0xf8, !PT ;  /* 0x000000064b0a7812 */ /* 0x040fe200078ef80a */
[----:B------:R-:W-:Y:S01]  /*2ac0*/  UIMAD.WIDE.U32 UR4, UR39, -0x33333333, URZ ;  /* 0xcccccccd270478a5 */ /* 0x000fe2000f8e003f */
[----:B------:R-:W-:Y:S01]  /*2ad0*/  IMAD.WIDE R12, R74, 0x100, RZ ;  /* 0x000001004a0c7825 */ /* 0x000fe200078e02ff */
[----:B------:R-:W-:Y:S01]  /*2ae0*/  USEL UR6, URZ, 0x1, !UP0 ;  /* 0x000000013f067887 */ /* 0x000fe2000c000000 */
[----:B------:R-:W-:Y:S01]  /*2af0*/  SHF.R.S32.HI R11, RZ, 0x1f, R10 ;  /* 0x0000001fff0b7819 */ /* 0x000fe2000001140a */
[----:B------:R-:W-:Y:S01]  /*2b00*/  USHF.R.U32.HI UR4, URZ, 0x2, UR5 ;  /* 0x000000023f047899 */ /* 0x000fe20008011605 */
[----:B--2---:R-:W-:Y:S01]  /*2b10*/  IMAD R8, R4, -0x2, R7 ;  /* 0xfffffffe04087824 */ /* 0x004fe200078e0207 */
[----:B------:R-:W-:Y:S01]  /*2b20*/  ISETP.GE.AND P0, PT, R75, R7, PT ;  /* 0x000000074b00720c */ /* 0x000fe20003f06270 */
[----:B------:R-:W-:Y:S01]  /*2b30*/  IMAD.SHL.U32 R7, R74, 0x100, RZ ;  /* 0x000001004a077824 */ /* 0x000fe200078e00ff */
[----:B------:R-:W-:Y:S01]  /*2b40*/  ULOP3.LUT UR38, UR38, UR6, URZ, 0x3c, !UPT ;  /* 0x0000000626267292 */ /* 0x000fe2000f8e3c3f */
[----:B------:R-:W-:Y:S01]  /*2b50*/  IMAD R4, R81, UR8, RZ ;  /* 0x0000000851047c24 */ /* 0x000fe2000f8e02ff */
[----:B------:R-:W-:Y:S01]  /*2b60*/  LOP3.LUT R95, R12, R3, R6, 0xfe, !PT ;  /* 0x000000030c5f7212 */ /* 0x000fe200078efe06 */
[----:B------:R-:W-:Y:S01]  /*2b70*/  IMAD R0, R0, -0x40, R5 ;  /* 0xffffffc000007824 */ /* 0x000fe200078e0205 */
[----:B------:R-:W-:Y:S01]  /*2b80*/  ISETP.GE.OR P0, PT, R7, UR7, P0 ;  /* 0x0000000707007c0c */ /* 0x000fe20008706670 */
[C---:B------:R-:W-:Y:S01]  /*2b90*/  IMAD R9, R23.reuse, UR9, R4 ;  /* 0x0000000917097c24 */ /* 0x040fe2000f8e0204 */
[----:B------:R-:W-:Y:S01]  /*2ba0*/  UIMAD UR39, UR4, -0x5, UR39 ;  /* 0xfffffffb042778a4 */ /* 0x000fe2000f8e0227 */
[----:B------:R-:W-:Y:S01]  /*2bb0*/  IMAD.WIDE.U32 R4, R23, UR8, R10 ;  /* 0x0000000817047c25 */ /* 0x000fe2000f8e000a */
[----:B------:R-:W-:Y:S01]  /*2bc0*/  @UP1 ULOP3.LUT UR38, UR38, 0x1, UR4, 0x78, !UPT ;  /* 0x0000000126261892 */ /* 0x000fe2000f8e7804 */
[----:B------:R-:W-:-:S02]  /*2bd0*/  IADD3 R3, -R7, UR7, R0 ;  /* 0x0000000707037c10 */ /* 0x000fc4000fffe100 */
[----:B------:R-:W-:Y:S02]  /*2be0*/  IMAD.IADD R6, R8, 0x1, -R75 ;  /* 0x0000000108067824 */ /* 0x000fe400078e0a4b */
[----:B------:R-:W-:Y:S02]  /*2bf0*/  IMAD.IADD R9, R5, 0x1, R9 ;  /* 0x0000000105097824 */ /* 0x000fe400078e0209 */
[----:B------:R-:W-:Y:S02]  /*2c00*/  IMAD.MOV.U32 R0, RZ, RZ, -0x1 ;  /* 0xffffffffff007424 */ /* 0x000fe400078e00ff */
[----:B------:R-:W-:Y:S01]  /*2c10*/  IMAD.MOV.U32 R8, RZ, RZ, R4 ;  /* 0x000000ffff087224 */ /* 0x000fe200078e0004 */
[----:B------:R-:W-:Y:S06]  /*2c20*/  @P0 BRA `(.L_x_28) ;  /* 0x0000003000b80947 */ /* 0x000fec0003800000 */
[----:B------:R-:W0:Y:S01]  /*2c30*/  LDC.64 R4, c[0x0][0x5c8] ;  /* 0x00017200ff047b82 */ /* 0x000e220000000a00 */
[----:B-----5:R-:W-:Y:S01]  /*2c40*/  FSETP.NEU.AND P2, PT, R73, RZ, PT ;  /* 0x000000ff4900720b */ /* 0x020fe20003f4d000 */
[----:B------:R-:W-:Y:S01]  /*2c50*/  BSSY B0, `(.L_x_28) ;  /* 0x000032b000007945 */ /* 0x000fe20003800000 */
[----:B------:R-:W-:-:S04]  /*2c60*/  ISETP.GT.AND P0, PT, R6, RZ, PT ;  /* 0x000000ff0600720c */ /* 0x000fc80003f04270 */
[----:B------:R-:W-:Y:S01]  /*2c70*/  ISETP.GT.AND P1, PT, R3, RZ, P0 ;  /* 0x000000ff0300720c */ /* 0x000fe20000724270 */
[-C--:B0-----:R-:W-:Y:S02]  /*2c80*/  IMAD R14, R13, R4.reuse, RZ ;  /* 0x000000040d0e7224 */ /* 0x081fe400078e02ff */
[----:B------:R-:W-:-:S04]  /*2c90*/  IMAD.WIDE.U32 R78, R95, R4, R8 ;  /* 0x000000045f4e7225 */ /* 0x000fc800078e0008 */
[----:B------:R-:W-:-:S04]  /*2ca0*/  IMAD R7, R95, R5, R14 ;  /* 0x000000055f077224 */ /* 0x000fc800078e020e */
[----:B------:R-:W-:Y:S01]  /*2cb0*/  IMAD.IADD R85, R79, 0x1, R7 ;  /* 0x000000014f557824 */ /* 0x000fe200078e0207 */
[----:B------:R-:W-:Y:S06]  /*2cc0*/  @!P2 BRA `(.L_x_29) ;  /* 0x000000240004a947 */ /* 0x000fec0003800000 */
[----:B------:R-:W0:Y:S01]  /*2cd0*/  LDC.64 R20, c[0x0][0x5b8] ;  /* 0x00016e00ff147b82 */ /* 0x000e220000000a00 */
[----:B------:R-:W-:-:S07]  /*2ce0*/  ULDC.64 UR4, c[0x0][0x5c0] ;  /* 0x0001700000047ab9 */ /* 0x000fce0000000a00 */
[----:B------:R-:W1:Y:S08]  /*2cf0*/  LDC.64 R76, c[0x0][0x5b0] ;  /* 0x00016c00ff4c7b82 */ /* 0x000e700000000a00 */
[----:B------:R-:W2:Y:S01]  /*2d00*/  LDC.64 R14, c[0x0][0x5a8] ;  /* 0x00016a00ff0e7b82 */ /* 0x000ea20000000a00 */
[-C--:B0-----:R-:W-:Y:S02]  /*2d10*/  IMAD R8, R81, R20.reuse, RZ ;  /* 0x0000001451087224 */ /* 0x081fe400078e02ff */
[----:B------:R-:W-:-:S04]  /*2d20*/  IMAD.WIDE.U32 R80, R23, R20, R10 ;  /* 0x0000001417507225 */ /* 0x000fc800078e000a */
[----:B------:R-:W-:Y:S02]  /*2d30*/  IMAD R91, R23, R21, R8 ;  /* 0x00000015175b7224 */ /* 0x000fe400078e0208 */
[-C--:B-1----:R-:W-:Y:S02]  /*2d40*/  IMAD R12, R13, R76.reuse, RZ ;  /* 0x0000004c0d0c7224 */ /* 0x082fe400078e02ff */
[----:B------:R-:W-:Y:S02]  /*2d50*/  IMAD.IADD R83, R81, 0x1, R91 ;  /* 0x0000000151537824 */ /* 0x000fe400078e025b */
[----:B------:R-:W-:Y:S02]  /*2d60*/  IMAD.MOV.U32 R82, RZ, RZ, R80 ;  /* 0x000000ffff527224 */ /* 0x000fe400078e0050 */
[C---:B------:R-:W-:Y:S02]  /*2d70*/  IMAD R93, R95.reuse, R77, R12 ;  /* 0x0000004d5f5d7224 */ /* 0x040fe400078e020c */
[----:B------:R-:W-:-:S04]  /*2d80*/  IMAD.WIDE.U32 R8, R95, R76, R82 ;  /* 0x0000004c5f087225 */ /* 0x000fc800078e0052 */
[----:B------:R-:W-:Y:S01]  /*2d90*/  IMAD.IADD R7, R9, 0x1, R93 ;  /* 0x0000000109077824 */ /* 0x000fe200078e025d */
[----:B--2---:R-:W-:-:S04]  /*2da0*/  LEA R12, P2, R8, R14, 0x1 ;  /* 0x0000000e080c7211 */ /* 0x004fc800078408ff */
[----:B------:R-:W-:-:S05]  /*2db0*/  LEA.HI.X R13, R8, R15, R7, 0x1, P2 ;  /* 0x0000000f080d7211 */ /* 0x000fca00010f0c07 */
[----:B------:R0:W2:Y:S01]  /*2dc0*/  @P1 LDG.E.LTC128B.U16 R7, desc[UR36][R12.64] ;  /* 0x000000240c071981 */ /* 0x0000a2000c1e1520 */
[----:B------:R-:W-:Y:S01]  /*2dd0*/  ISETP.GT.AND P3, PT, R6, 0x1, PT ;  /* 0x000000010600780c */ /* 0x000fe20003f64270 */
[----:B------:R-:W-:Y:S01]  /*2de0*/  IMAD.WIDE.U32 R74, R95, R76, R10 ;  /* 0x0000004c5f4a7225 */ /* 0x000fe200078e000a */
[----:B------:R-:W-:Y:S01]  /*2df0*/  BSSY B1, `(.L_x_30) ;  /* 0x0000012000017945 */ /* 0x000fe20003800000 */
[----:B------:R-:W-:Y:S02]  /*2e00*/  SHF.L.U64.HI R79, R76, 0x3, R77 ;  /* 0x000000034c4f7819 */ /* 0x000fe4000001024d */
[----:B------:R-:W-:Y:S02]  /*2e10*/  IMAD.IADD R75, R93, 0x1, R75 ;  /* 0x000000015d4b7824 */ /* 0x000fe400078e024b */
[----:B------:R-:W-:-:S04]  /*2e20*/  IMAD.WIDE.U32 R74, R23, R20, R74 ;  /* 0x00000014174a7225 */ /* 0x000fc800078e004a */
[----:B0-----:R-:W-:Y:S01]  /*2e30*/  IMAD.IADD R13, R91, 0x1, R75 ;  /* 0x000000015b0d7824 */ /* 0x001fe200078e024b */
[----:B------:R-:W-:-:S04]  /*2e40*/  LEA R12, P4, R74, R14, 0x1 ;  /* 0x0000000e4a0c7211 */ /* 0x000fc800078808ff */
[----:B------:R-:W-:Y:S01]  /*2e50*/  LEA.HI.X R13, R74, R15, R13, 0x1, P4 ;  /* 0x0000000f4a0d7211 */ /* 0x000fe200020f0c0d */
[----:B--2---:R-:W-:-:S04]  /*2e60*/  IMAD.U32 R8, R7, 0x10000, RZ ;  /* 0x0001000007087824 */ /* 0x004fc800078e00ff */
[----:B------:R-:W-:Y:S01]  /*2e70*/  FMUL R9, R8, R73 ;  /* 0x0000004908097220 */ /* 0x000fe20000400000 */
[----:B------:R-:W-:-:S03]  /*2e80*/  LEA R8, P2, R78, UR4, 0x1 ;  /* 0x000000044e087c11 */ /* 0x000fc6000f8408ff */
[----:B------:R-:W-:Y:S01]  /*2e90*/  FFMA R64, R64, R72, R9 ;  /* 0x0000004840407223 */ /* 0x000fe20000000009 */
[----:B------:R-:W-:Y:S01]  /*2ea0*/  LEA.HI.X R9, R78, UR5, R85, 0x1, P2 ;  /* 0x000000054e097c11 */ /* 0x000fe200090f0c55 */
[----:B------:R-:W-:Y:S01]  /*2eb0*/  IMAD.SHL.U32 R78, R76, 0x8, RZ ;  /* 0x000000084c4e7824 */ /* 0x000fe200078e00ff */
[----:B------:R-:W-:Y:S02]  /*2ec0*/  ISETP.GT.AND P2, PT, R3, RZ, P3 ;  /* 0x000000ff0300720c */ /* 0x000fe40001f44270 */
[----:B------:R-:W-:-:S05]  /*2ed0*/  F2FP.BF16.F32.PACK_AB R64, RZ, R64 ;  /* 0x00000040ff40723e */ /* 0x000fca00000010ff */
[----:B------:R0:W-:Y:S06]  /*2ee0*/  @P1 STG.E.U16 desc[UR36][R8.64], R64 ;  /* 0x0000004008001986 */ /* 0x0001ec000c101524 */
[----:B------:R-:W-:Y:S05]  /*2ef0*/  @!P2 BRA `(.L_x_31) ;  /* 0x000000000004a947 */ /* 0x000fea0003800000 */
[----:B------:R1:W5:Y:S02]  /*2f00*/  LDG.E.LTC128B.U16 R7, desc[UR36][R12.64+0x2] ;  /* 0x000002240c077981 */ /* 0x000364000c1e1520 */
.L_x_31:
[----:B------:R-:W-:Y:S05]  /*2f10*/  BSYNC B1 ;  /* 0x0000000000017941 */ /* 0x000fea0003800000 */
.L_x_30:
[----:B------:R-:W-:Y:S01]  /*2f20*/  IMAD.WIDE.U32 R86, R95, R76, R78 ;  /* 0x0000004c5f567225 */ /* 0x000fe200078e004e */
[----:B------:R-:W-:Y:S02]  /*2f30*/  ISETP.GT.AND P1, PT, R3, 0x8, P0 ;  /* 0x000000080300780c */ /* 0x000fe40000724270 */
[C---:B-----5:R-:W-:Y:S01]  /*2f40*/  PRMT R89, R7.reuse, 0x7610, R89 ;  /* 0x0000761007597816 */ /* 0x060fe20000000059 */
[----:B0-----:R-:W-:Y:S01]  /*2f50*/  IMAD.U32 R64, R7, 0x10000, RZ ;  /* 0x0001000007407824 */ /* 0x001fe200078e00ff */
[----:B------:R-:W-:Y:S01]  /*2f60*/  IADD3 R21, P4, R80, R86, RZ ;  /* 0x0000005650157210 */ /* 0x000fe20007f9e0ff */
[----:B------:R-:W-:Y:S02]  /*2f70*/  IMAD.IADD R97, R93, 0x1, R87 ;  /* 0x000000015d617824 */ /* 0x000fe400078e0257 */
[----:B------:R-:W-:Y:S02]  /*2f80*/  FMUL R64, R64, R73 ;  /* 0x0000004940407220 */ /* 0x000fe40000400000 */
[----:B------:R-:W-:-:S02]  /*2f90*/  IMAD.X R74, R97, 0x1, R83, P4 ;  /* 0x00000001614a7824 */ /* 0x000fc400020e0653 */
[----:B------:R-:W-:Y:S01]  /*2fa0*/  FFMA R65, R65, R72, R64 ;  /* 0x0000004841417223 */ /* 0x000fe20000000040 */
[----:B------:R-:W-:-:S04]  /*2fb0*/  LEA R64, P4, R21, R14, 0x1 ;  /* 0x0000000e15407211 */ /* 0x000fc800078808ff */
[----:B------:R-:W-:Y:S02]  /*2fc0*/  F2FP.BF16.F32.PACK_AB R75, RZ, R65 ;  /* 0x00000041ff4b723e */ /* 0x000fe400000010ff */
[----:B------:R-:W-:-:S03]  /*2fd0*/  LEA.HI.X R65, R21, R15, R74, 0x1, P4 ;  /* 0x0000000f15417211 */ /* 0x000fc600020f0c4a */
[----:B------:R0:W-:Y:S04]  /*2fe0*/  @P2 STG.E.U16 desc[UR36][R8.64+0x2], R75 ;  /* 0x0000024b08002986 */ /* 0x0001e8000c101524 */
[----:B------:R2:W3:Y:S01]  /*2ff0*/  @P1 LDG.E.LTC128B.U16 R89, desc[UR36][R64.64] ;  /* 0x0000002440591981 */ /* 0x0004e2000c1e1520 */
[----:B------:R-:W-:Y:S01]  /*3000*/  IMAD.SHL.U32 R7, R4, 0x10, RZ ;  /* 0x0000001004077824 */ /* 0x000fe200078e00ff */
[----:B------:R-:W-:Y:S01]  /*3010*/  IADD3 R84, P2, R10, R86, RZ ;  /* 0x000000560a547210 */ /* 0x000fe20007f5e0ff */
[----:B------:R-:W-:Y:S04]  /*3020*/  BSSY B1, `(.L_x_32) ;  /* 0x0000011000017945 */ /* 0x000fe80003800000 */
[----:B------:R-:W-:Y:S01]  /*3030*/  IMAD.X R85, R11, 0x1, R97, P2 ;  /* 0x000000010b557824 */ /* 0x000fe200010e0661 */
[----:B------:R-:W-:Y:S01]  /*3040*/  ISETP.GT.AND P2, PT, R3, 0x8, P3 ;  /* 0x000000080300780c */ /* 0x000fe20001f44270 */
[----:B------:R-:W-:-:S04]  /*3050*/  IMAD.WIDE.U32 R84, R23, R20, R84 ;  /* 0x0000001417547225 */ /* 0x000fc800078e0054 */
[----:B------:R-:W-:Y:S01]  /*3060*/  IMAD.IADD R85, R91, 0x1, R85 ;  /* 0x000000015b557824 */ /* 0x000fe200078e0255 */
[----:B--2---:R-:W-:-:S04]  /*3070*/  LEA R64, P5, R84, R14, 0x1 ;  /* 0x0000000e54407211 */ /* 0x004fc800078a08ff */
[----:B------:R-:W-:Y:S01]  /*3080*/  LEA.HI.X R65, R84, R15, R85, 0x1, P5 ;  /* 0x0000000f54417211 */ /* 0x000fe200028f0c55 */
[----:B---3--:R-:W-:-:S04]  /*3090*/  IMAD.U32 R74, R89, 0x10000, RZ ;  /* 0x00010000594a7824 */ /* 0x008fc800078e00ff */
[----:B------:R-:W-:Y:S01]  /*30a0*/  FMUL R21, R74, R73 ;  /* 0x000000494a157220 */ /* 0x000fe20000400000 */
[----:B------:R-:W-:-:S03]  /*30b0*/  IADD3 R74, P4, R7, R8, RZ ;  /* 0x00000008074a7210 */ /* 0x000fc60007f9e0ff */
[----:B------:R-:W-:Y:S01]  /*30c0*/  FFMA R66, R66, R72, R21 ;  /* 0x0000004842427223 */ /* 0x000fe20000000015 */
[----:B------:R-:W-:-:S04]  /*30d0*/  SHF.L.U64.HI R21, R4, 0x4, R5 ;  /* 0x0000000404157819 */ /* 0x000fc80000010205 */
[----:B------:R-:W-:Y:S01]  /*30e0*/  F2FP.BF16.F32.PACK_AB R66, RZ, R66 ;  /* 0x00000042ff42723e */ /* 0x000fe200000010ff */
[----:B0-----:R-:W-:-:S05]  /*30f0*/  IMAD.X R75, R21, 0x1, R9, P4 ;  /* 0x00000001154b7824 */ /* 0x001fca00020e0609 */
[----:B------:R0:W-:Y:S01]  /*3100*/  @P1 STG.E.U16 desc[UR36][R74.64], R66 ;  /* 0x000000424a001986 */ /* 0x0001e2000c101524 */
[----:B------:R-:W-:Y:S05]  /*3110*/  @!P2 BRA `(.L_x_33) ;  /* 0x000000000004a947 */ /* 0x000fea0003800000 */
[----:B------:R2:W5:Y:S02]  /*3120*/  LDG.E.LTC128B.U16 R89, desc[UR36][R64.64+0x2] ;  /* 0x0000022440597981 */ /* 0x000564000c1e1520 */
.L_x_33:
[----:B------:R-:W-:Y:S05]  /*3130*/  BSYNC B1 ;  /* 0x0000000000017941 */ /* 0x000fea0003800000 */
.L_x_32:
[----:B0----5:R-:W-:Y:S01]  /*3140*/  IMAD.U32 R66, R89, 0x10000, RZ ;  /* 0x0001000059427824 */ /* 0x021fe200078e00ff */
[----:B------:R-:W-:Y:S01]  /*3150*/  ISETP.GT.AND P1, PT, R6, 0x8, PT ;  /* 0x000000080600780c */ /* 0x000fe20003f24270 */
[----:B------:R-:W-:Y:S01]  /*3160*/  BSSY B1, `(.L_x_34) ;  /* 0x000000c000017945 */ /* 0x000fe20003800000 */
[----:B------:R-:W-:Y:S02]  /*3170*/  IMAD R87, R77, 0x78, RZ ;  /* 0x000000784d577824 */ /* 0x000fe400078e02ff */
[----:B------:R-:W-:Y:S01]  /*3180*/  FMUL R66, R66, R73 ;  /* 0x0000004942427220 */ /* 0x000fe20000400000 */
[----:B------:R-:W-:-:S03]  /*3190*/  ISETP.GT.AND P4, PT, R3, RZ, P1 ;  /* 0x000000ff0300720c */ /* 0x000fc60000f84270 */
[----:B------:R-:W-:Y:S01]  /*31a0*/  FFMA R66, R67, R72, R66 ;  /* 0x0000004843427223 */ /* 0x000fe20000000042 */
[----:B------:R-:W-:-:S04]  /*31b0*/  IMAD.MOV.U32 R67, RZ, RZ, R97 ;  /* 0x000000ffff437224 */ /* 0x000fc800078e0061 */
[----:B------:R-:W-:-:S04]  /*31c0*/  F2FP.BF16.F32.PACK_AB R66, RZ, R66 ;  /* 0x00000042ff42723e */ /* 0x000fc800000010ff */
[----:B------:R-:W-:Y:S01]  /*31d0*/  PRMT R84, R66, 0x7610, R84 ;  /* 0x0000761042547816 */ /* 0x000fe20000000054 */
[----:B------:R-:W-:-:S04]  /*31e0*/  IMAD.MOV.U32 R66, RZ, RZ, R86 ;  /* 0x000000ffff427224 */ /* 0x000fc800078e0056 */
[----:B------:R0:W-:Y:S01]  /*31f0*/  @P2 STG.E.U16 desc[UR36][R74.64+0x2], R84 ;  /* 0x000002544a002986 */ /* 0x0001e2000c101524 */
[----:B------:R-:W-:Y:S05]  /*3200*/  @!P4 BRA `(.L_x_35) ;  /* 0x000000000004c947 */ /* 0x000fea0003800000 */
[----:B------:R3:W5:Y:S02]  /*3210*/  LDG.E.LTC128B.U16 R89, desc[UR36][R12.64+0x10] ;  /* 0x000010240c597981 */ /* 0x000764000c1e1520 */
.L_x_35:
[----:B------:R-:W-:Y:S05]  /*3220*/  BSYNC B1 ;  /* 0x0000000000017941 */ /* 0x000fea0003800000 */
.L_x_34:
[----:B0----5:R-:W-:Y:S01]  /*3230*/  IMAD.U32 R84, R89, 0x10000, RZ ;  /* 0x0001000059547824 */ /* 0x021fe200078e00ff */
[----:B------:R-:W-:Y:S01]  /*3240*/  BSSY B1, `(.L_x_36) ;  /* 0x000000d000017945 */ /* 0x000fe20003800000 */
[----:B------:R-:W-:-:S04]  /*3250*/  IMAD.WIDE.U32 R66, R76, 0x78, R66 ;  /* 0x000000784c427825 */ /* 0x000fc800078e0042 */
[----:B------:R-:W-:Y:S01]  /*3260*/  FMUL R77, R84, R73 ;  /* 0x00000049544d7220 */ /* 0x000fe20000400000 */
[----:B------:R-:W-:Y:S01]  /*3270*/  IMAD.IADD R97, R67, 0x1, R87 ;  /* 0x0000000143617824 */ /* 0x000fe200078e0257 */
[----:B------:R-:W-:Y:S02]  /*3280*/  IADD3 R84, P2, P5, R80, R66, R78 ;  /* 0x0000004250547210 */ /* 0x000fe40007d5e04e */
[----:B------:R-:W-:Y:S02]  /*3290*/  FFMA R77, R68, R72, R77 ;  /* 0x00000048444d7223 */ /* 0x000fe4000000004d */
[----:B------:R-:W-:-:S03]  /*32a0*/  IADD3.X R85, R83, R97, R79, P2, P5 ;  /* 0x0000006153557210 */ /* 0x000fc600017ea44f */
[----:B------:R-:W-:Y:S02]  /*32b0*/  F2FP.BF16.F32.PACK_AB R77, RZ, R77 ;  /* 0x0000004dff4d723e */ /* 0x000fe400000010ff */
[----:B------:R-:W-:-:S03]  /*32c0*/  ISETP.GT.AND P2, PT, R6, 0x9, PT ;  /* 0x000000090600780c */ /* 0x000fc60003f44270 */
[----:B------:R0:W-:Y:S01]  /*32d0*/  @P4 STG.E.U16 desc[UR36][R8.64+0x10], R77 ;  /* 0x0000104d08004986 */ /* 0x0001e2000c101524 */
[----:B------:R-:W-:-:S13]  /*32e0*/  ISETP.GT.AND P5, PT, R3, RZ, P2 ;  /* 0x000000ff0300720c */ /* 0x000fda00017a4270 */
[----:B0-----:R-:W-:Y:S05]  /*32f0*/  @!P5 BRA `(.L_x_37) ;  /* 0x000000000004d947 */ /* 0x001fea0003800000 */
[----:B------:R0:W5:Y:S02]  /*3300*/  LDG.E.LTC128B.U16 R89, desc[UR36][R12.64+0x12] ;  /* 0x000012240c597981 */ /* 0x000164000c1e1520 */
.L_x_37:
[----:B------:R-:W-:Y:S05]  /*3310*/  BSYNC B1 ;  /* 0x0000000000017941 */ /* 0x000fea0003800000 */
.L_x_36:
[----:B-----5:R-:W-:Y:S01]  /*3320*/  IMAD.U32 R68, R89, 0x10000, RZ ;  /* 0x0001000059447824 */ /* 0x020fe200078e00ff */
[----:B------:R-:W-:Y:S01]  /*3330*/  ISETP.GT.AND P4, PT, R3, 0x8, P1 ;  /* 0x000000080300780c */ /* 0x000fe20000f84270 */
[----:B------:R-:W-:Y:S02]  /*3340*/  BSSY B1, `(.L_x_38) ;  /* 0x0000007000017945 */ /* 0x000fe40003800000 */
[----:B------:R-:W-:-:S04]  /*3350*/  FMUL R68, R68, R73 ;  /* 0x0000004944447220 */ /* 0x000fc80000400000 */
[----:B------:R-:W-:-:S05]  /*3360*/  FFMA R68, R69, R72, R68 ;  /* 0x0000004845447223 */ /* 0x000fca0000000044 */
[----:B------:R-:W-:-:S05]  /*3370*/  F2FP.BF16.F32.PACK_AB R68, RZ, R68 ;  /* 0x00000044ff44723e */ /* 0x000fca00000010ff */
[----:B------:R4:W-:Y:S01]  /*3380*/  @P5 STG.E.U16 desc[UR36][R8.64+0x12], R68 ;  /* 0x0000124408005986 */ /* 0x0009e2000c101524 */
[----:B------:R-:W-:Y:S05]  /*3390*/  @!P4 BRA `(.L_x_39) ;  /* 0x000000000004c947 */ /* 0x000fea0003800000 */
[----:B------:R0:W5:Y:S02]  /*33a0*/  LDG.E.LTC128B.U16 R89, desc[UR36][R64.64+0x10] ;  /* 0x0000102440597981 */ /* 0x000164000c1e1520 */
.L_x_39:
[----:B------:R-:W-:Y:S05]  /*33b0*/  BSYNC B1 ;  /* 0x0000000000017941 */ /* 0x000fea0003800000 */
.L_x_38:
[----:B----45:R-:W-:Y:S01]  /*33c0*/  IMAD.U32 R68, R89, 0x10000, RZ ;  /* 0x0001000059447824 */ /* 0x030fe200078e00ff */
        /* <DEDUP_REMOVED lines=8> */
.L_x_41:
[----:B------:R-:W-:Y:S05]  /*3450*/  BSYNC B1 ;  /* 0x0000000000017941 */ /* 0x000fea0003800000 */
.L_x_40:
[----:B-----5:R-:W-:Y:S01]  /*3460*/  IMAD.U32 R68, R89, 0x10000, RZ ;  /* 0x0001000059447824 */ /* 0x020fe200078e00ff */
[----:B------:R-:W-:-:S03]  /*3470*/  IADD3 R67, P4, R80, R66, RZ ;  /* 0x0000004250437210 */ /* 0x000fc60007f9e0ff */
[----:B------:R-:W-:Y:S02]  /*3480*/  FMUL R68, R68, R73 ;  /* 0x0000004944447220 */ /* 0x000fe40000400000 */
[----:B------:R-:W-:Y:S01]  /*3490*/  IMAD.X R82, R97, 0x1, R83, P4 ;  /* 0x0000000161527824 */ /* 0x000fe200020e0653 */
[----:B------:R-:W-:Y:S01]  /*34a0*/  LEA R66, P4, R67, R14, 0x1 ;  /* 0x0000000e43427211 */ /* 0x000fe200078808ff */
[----:B------:R-:W-:-:S03]  /*34b0*/  FFMA R68, R71, R72, R68 ;  /* 0x0000004847447223 */ /* 0x000fc60000000044 */
[----:B------:R-:W-:Y:S02]  /*34c0*/  LEA.HI.X R67, R67, R15, R82, 0x1, P4 ;  /* 0x0000000f43437211 */ /* 0x000fe400020f0c52 */
[----:B------:R-:W-:-:S04]  /*34d0*/  F2FP.BF16.F32.PACK_AB R68, RZ, R68 ;  /* 0x00000044ff44723e */ /* 0x000fc800000010ff */
[----:B----4-:R-:W-:-:S05]  /*34e0*/  PRMT R69, R68, 0x7610, R69 ;  /* 0x0000761044457816 */ /* 0x010fca0000000045 */
[----:B------:R4:W-:Y:S01]  /*34f0*/  @P5 STG.E.U16 desc[UR36][R74.64+0x12], R69 ;  /* 0x000012454a005986 */ /* 0x0009e2000c101524 */
[----:B------:R-:W-:-:S13]  /*3500*/  ISETP.GT.AND P5, PT, R3, 0x80, P0 ;  /* 0x000000800300780c */ /* 0x000fda00007a4270 */
[----:B------:R1:W2:Y:S01]  /*3510*/  @P5 LDG.E.LTC128B.U16 R89, desc[UR36][R66.64] ;  /* 0x0000002442595981 */ /* 0x0002a2000c1e1520 */
[----:B------:R-:W-:Y:S01]  /*3520*/  IMAD.WIDE.U32 R70, R76, 0x78, R78 ;  /* 0x000000784c467825 */ /* 0x000fe200078e004e */
[----:B------:R-:W-:Y:S03]  /*3530*/  BSSY B1, `(.L_x_42) ;  /* 0x0000016000017945 */ /* 0x000fe60003800000 */
[----:B------:R-:W-:Y:S02]  /*3540*/  IMAD.IADD R81, R87, 0x1, R71 ;  /* 0x0000000157517824 */ /* 0x000fe400078e0247 */
[----:B------:R-:W-:Y:S02]  /*3550*/  IMAD.MOV.U32 R80, RZ, RZ, R70 ;  /* 0x000000ffff507224 */ /* 0x000fe400078e0046 */
[----:B------:R-:W-:Y:S02]  /*3560*/  IMAD R87, R5, 0xf0, RZ ;  /* 0x000000f005577824 */ /* 0x000fe400078e02ff */
[----:B----4-:R-:W-:-:S03]  /*3570*/  IMAD.WIDE.U32 R68, R95, R76, R80 ;  /* 0x0000004c5f447225 */ /* 0x010fc600078e0050 */
[----:B------:R-:W-:-:S04]  /*3580*/  IADD3 R68, P4, R10, R68, RZ ;  /* 0x000000440a447210 */ /* 0x000fc80007f9e0ff */
[----:B------:R-:W-:-:S03]  /*3590*/  IADD3.X R69, R11, R93, R69, P4, !PT ;  /* 0x0000005d0b457210 */ /* 0x000fc600027fe445 */
[----:B------:R-:W-:-:S04]  /*35a0*/  IMAD.WIDE.U32 R68, R23, R20, R68 ;  /* 0x0000001417447225 */ /* 0x000fc800078e0044 */
[----:B------:R-:W-:Y:S01]  /*35b0*/  IMAD.IADD R5, R91, 0x1, R69 ;  /* 0x000000015b057824 */ /* 0x000fe200078e0245 */
[----:B-1----:R-:W-:-:S04]  /*35c0*/  LEA R66, P4, R68, R14, 0x1 ;  /* 0x0000000e44427211 */ /* 0x002fc800078808ff */
[----:B------:R-:W-:Y:S02]  /*35d0*/  LEA.HI.X R67, R68, R15, R5, 0x1, P4 ;  /* 0x0000000f44437211 */ /* 0x000fe400020f0c05 */
[----:B------:R-:W-:Y:S01]  /*35e0*/  ISETP.GT.AND P4, PT, R3, 0x80, P3 ;  /* 0x000000800300780c */ /* 0x000fe20001f84270 */
[----:B--2---:R-:W-:-:S04]  /*35f0*/  IMAD.U32 R82, R89, 0x10000, RZ ;  /* 0x0001000059527824 */ /* 0x004fc800078e00ff */
[----:B------:R-:W-:Y:S01]  /*3600*/  FMUL R77, R82, R73 ;  /* 0x00000049524d7220 */ /* 0x000fe20000400000 */
[----:B------:R-:W-:-:S04]  /*3610*/  IMAD.WIDE.U32 R82, R4, 0xf0, R74 ;  /* 0x000000f004527825 */ /* 0x000fc800078e004a */
[----:B------:R-:W-:Y:S01]  /*3620*/  FFMA R77, R56, R72, R77 ;  /* 0x00000048384d7223 */ /* 0x000fe2000000004d */
[----:B------:R-:W-:Y:S02]  /*3630*/  IMAD.IADD R69, R83, 0x1, R87 ;  /* 0x0000000153457824 */ /* 0x000fe400078e0257 */
[----:B------:R-:W-:Y:S02]  /*3640*/  @P5 IMAD.MOV.U32 R68, RZ, RZ, R82 ;  /* 0x000000ffff445224 */ /* 0x000fe400078e0052 */
[----:B------:R-:W-:-:S05]  /*3650*/  F2FP.BF16.F32.PACK_AB R77, RZ, R77 ;  /* 0x0000004dff4d723e */ /* 0x000fca00000010ff */
[----:B------:R1:W-:Y:S01]  /*3660*/  @P5 STG.E.U16 desc[UR36][R68.64], R77 ;  /* 0x0000004d44005986 */ /* 0x0003e2000c101524 */
[----:B------:R-:W-:Y:S05]  /*3670*/  @!P4 BRA `(.L_x_43) ;  /* 0x000000000004c947 */ /* 0x000fea0003800000 */
[----:B------:R2:W5:Y:S02]  /*3680*/  LDG.E.LTC128B.U16 R89, desc[UR36][R66.64+0x2] ;  /* 0x0000022442597981 */ /* 0x000564000c1e1520 */
.L_x_43:
[----:B------:R-:W-:Y:S05]  /*3690*/  BSYNC B1 ;  /* 0x0000000000017941 */ /* 0x000fea0003800000 */
.L_x_42:
[----:B-----5:R-:W-:Y:S01]  /*36a0*/  IMAD.U32 R56, R89, 0x10000, RZ ;  /* 0x0001000059387824 */ /* 0x020fe200078e00ff */
[----:B------:R-:W-:Y:S01]  /*36b0*/  IADD3 R70, P5, R78, R70, RZ ;  /* 0x000000464e467210 */ /* 0x000fe20007fbe0ff */
[----:B------:R-:W-:Y:S01]  /*36c0*/  @P4 IMAD.MOV.U32 R78, RZ, RZ, R82 ;  /* 0x000000ffff4e4224 */ /* 0x000fe200078e0052 */
[----:B------:R-:W-:Y:S01]  /*36d0*/  ISETP.GT.AND P0, PT, R3, 0x88, P0 ;  /* 0x000000880300780c */ /* 0x000fe20000704270 */
[----:B------:R-:W-:Y:S01]  /*36e0*/  FMUL R56, R56, R73 ;  /* 0x0000004938387220 */ /* 0x000fe20000400000 */
[----:B------:R-:W-:Y:S01]  /*36f0*/  BSSY B1, `(.L_x_44) ;  /* 0x000000d000017945 */ /* 0x000fe20003800000 */
[----:B------:R-:W-:Y:S02]  /*3700*/  IMAD.X R71, R81, 0x1, R79, P5 ;  /* 0x0000000151477824 */ /* 0x000fe400028e064f */
[----:B------:R-:W-:Y:S01]  /*3710*/  FFMA R56, R57, R72, R56 ;  /* 0x0000004839387223 */ /* 0x000fe20000000038 */
[----:B------:R-:W-:Y:S02]  /*3720*/  @P4 IMAD.MOV.U32 R79, RZ, RZ, R69 ;  /* 0x000000ffff4f4224 */ /* 0x000fe400078e0045 */
[----:B-1----:R-:W-:-:S02]  /*3730*/  IMAD.WIDE.U32 R76, R95, R76, R70 ;  /* 0x0000004c5f4c7225 */ /* 0x002fc400078e0046 */
[----:B------:R-:W-:Y:S02]  /*3740*/  F2FP.BF16.F32.PACK_AB R56, RZ, R56 ;  /* 0x00000038ff38723e */ /* 0x000fe400000010ff */
[----:B------:R-:W-:Y:S02]  /*3750*/  IADD3 R70, P5, R10, R76, RZ ;  /* 0x0000004c0a467210 */ /* 0x000fe40007fbe0ff */
[----:B------:R-:W-:-:S05]  /*3760*/  PRMT R5, R56, 0x7610, R5 ;  /* 0x0000761038057816 */ /* 0x000fca0000000005 */
[----:B------:R1:W-:Y:S01]  /*3770*/  @P4 STG.E.U16 desc[UR36][R78.64+0x2], R5 ;  /* 0x000002054e004986 */ /* 0x0003e2000c101524 */
[----:B------:R-:W-:-:S04]  /*3780*/  LEA R56, P4, R84, R14, 0x1 ;  /* 0x0000000e54387211 */ /* 0x000fc800078808ff */
[----:B------:R-:W-:Y:S01]  /*3790*/  LEA.HI.X R57, R84, R15, R85, 0x1, P4 ;  /* 0x0000000f54397211 */ /* 0x000fe200020f0c55 */
[----:B------:R-:W-:Y:S08]  /*37a0*/  @!P0 BRA `(.L_x_45) ;  /* 0x0000000000048947 */ /* 0x000ff00003800000 */
[----:B------:R4:W5:Y:S02]  /*37b0*/  LDG.E.LTC128B.U16 R89, desc[UR36][R56.64] ;  /* 0x0000002438597981 */ /* 0x000964000c1e1520 */
.L_x_45:
[----:B------:R-:W-:Y:S05]  /*37c0*/  BSYNC B1 ;  /* 0x0000000000017941 */ /* 0x000fea0003800000 */
.L_x_44:
[----:B-----5:R-:W-:Y:S01]  /*37d0*/  IMAD.U32 R10, R89, 0x10000, RZ ;  /* 0x00010000590a7824 */ /* 0x020fe200078e00ff */
[----:B------:R-:W-:Y:S01]  /*37e0*/  IADD3.X R71, R11, R93, R77, P5, !PT ;  /* 0x0000005d0b477210 */ /* 0x000fe20002ffe44d */
[----:B------:R-:W-:Y:S01]  /*37f0*/  BSSY B1, `(.L_x_46) ;  /* 0x000000e000017945 */ /* 0x000fe20003800000 */
[----:B------:R-:W-:Y:S01]  /*3800*/  ISETP.GT.AND P3, PT, R3, 0x88, P3 ;  /* 0x000000880300780c */ /* 0x000fe20001f64270 */
[----:B-1----:R-:W-:Y:S01]  /*3810*/  FMUL R5, R10, R73 ;  /* 0x000000490a057220 */ /* 0x002fe20000400000 */
[----:B------:R-:W-:Y:S01]  /*3820*/  IADD3 R10, P4, R7, R82, RZ ;  /* 0x00000052070a7210 */ /* 0x000fe20007f9e0ff */
[----:B----4-:R-:W-:-:S04]  /*3830*/  IMAD.WIDE.U32 R56, R23, R20, R70 ;  /* 0x0000001417387225 */ /* 0x010fc800078e0046 */
[----:B------:R-:W-:Y:S01]  /*3840*/  FFMA R5, R58, R72, R5 ;  /* 0x000000483a057223 */ /* 0x000fe20000000005 */
[----:B------:R-:W-:Y:S01]  /*3850*/  IMAD.X R11, R69, 0x1, R21, P4 ;  /* 0x00000001450b7824 */ /* 0x000fe200020e0615 */
[----:B------:R-:W-:Y:S01]  /*3860*/  LEA R14, P5, R56, R14, 0x1 ;  /* 0x0000000e380e7211 */ /* 0x000fe200078a08ff */
[----:B------:R-:W-:Y:S02]  /*3870*/  IMAD.IADD R20, R91, 0x1, R57 ;  /* 0x000000015b147824 */ /* 0x000fe400078e0239 */
[----:B------:R-:W-:-:S03]  /*3880*/  F2FP.BF16.F32.PACK_AB R5, RZ, R5 ;  /* 0x00000005ff05723e */ /* 0x000fc600000010ff */
[----:B------:R-:W-:Y:S02]  /*3890*/  LEA.HI.X R15, R56, R15, R20, 0x1, P5 ;  /* 0x0000000f380f7211 */ /* 0x000fe400028f0c14 */
[----:B------:R1:W-:Y:S01]  /*38a0*/  @P0 STG.E.U16 desc[UR36][R10.64], R5 ;  /* 0x000000050a000986 */ /* 0x0003e2000c101524 */
[----:B------:R-:W-:Y:S05]  /*38b0*/  @!P3 BRA `(.L_x_47) ;  /* 0x000000000004b947 */ /* 0x000fea0003800000 */
[----:B------:R4:W5:Y:S02]  /*38c0*/  LDG.E.LTC128B.U16 R89, desc[UR36][R14.64+0x2] ;  /* 0x000002240e597981 */ /* 0x000964000c1e1520 */
.L_x_47:
[----:B------:R-:W-:Y:S05]  /*38d0*/  BSYNC B1 ;  /* 0x0000000000017941 */ /* 0x000fea0003800000 */
.L_x_46:
        /* <DEDUP_REMOVED lines=9> */
.L_x_49:
[----:B------:R-:W-:Y:S05]  /*3970*/  BSYNC B1 ;  /* 0x0000000000017941 */ /* 0x000fea0003800000 */
.L_x_48:
[----:B0----5:R-:W-:Y:S01]  /*3980*/  IMAD.U32 R20, R89, 0x10000, RZ ;  /* 0x0001000059147824 */ /* 0x021fe200078e00ff */
[----:B------:R-:W-:Y:S01]  /*3990*/  ISETP.GT.AND P3, PT, R3, 0x80, P2 ;  /* 0x000000800300780c */ /* 0x000fe20001764270 */
[----:B------:R-:W-:Y:S01]  /*39a0*/  @P0 IMAD.MOV.U32 R56, RZ, RZ, R82 ;  /* 0x000000ffff380224 */ /* 0x000fe200078e0052 */
[----:B------:R-:W-:Y:S01]  /*39b0*/  BSSY B1, `(.L_x_50) ;  /* 0x0000008000017945 */ /* 0x000fe20003800000 */
[----:B-1----:R-:W-:Y:S01]  /*39c0*/  FMUL R5, R20, R73 ;  /* 0x0000004914057220 */ /* 0x002fe20000400000 */
[----:B------:R-:W-:-:S03]  /*39d0*/  @P0 IMAD.MOV.U32 R57, RZ, RZ, R69 ;  /* 0x000000ffff390224 */ /* 0x000fc600078e0045 */
[----:B------:R-:W-:-:S05]  /*39e0*/  FFMA R5, R60, R72, R5 ;  /* 0x000000483c057223 */ /* 0x000fca0000000005 */
[----:B------:R-:W-:-:S05]  /*39f0*/  F2FP.BF16.F32.PACK_AB R5, RZ, R5 ;  /* 0x00000005ff05723e */ /* 0x000fca00000010ff */
[----:B------:R0:W-:Y:S01]  /*3a00*/  @P0 STG.E.U16 desc[UR36][R56.64+0x10], R5 ;  /* 0x0000100538000986 */ /* 0x0001e2000c101524 */
[----:B------:R-:W-:Y:S05]  /*3a10*/  @!P3 BRA `(.L_x_51) ;  /* 0x000000000004b947 */ /* 0x000fea0003800000 */
[----:B------:R1:W5:Y:S02]  /*3a20*/  LDG.E.LTC128B.U16 R89, desc[UR36][R66.64+0x12] ;  /* 0x0000122442597981 */ /* 0x000364000c1e1520 */
.L_x_51:
[----:B------:R-:W-:Y:S05]  /*3a30*/  BSYNC B1 ;  /* 0x0000000000017941 */ /* 0x000fea0003800000 */
.L_x_50:
[----:B-----5:R-:W-:Y:S01]  /*3a40*/  IMAD.U32 R20, R89, 0x10000, RZ ;  /* 0x0001000059147824 */ /* 0x020fe200078e00ff */
[----:B------:R-:W-:Y:S01]  /*3a50*/  ISETP.GT.AND P1, PT, R3, 0x88, P1 ;  /* 0x000000880300780c */ /* 0x000fe20000f24270 */
[----:B------:R-:W-:Y:S01]  /*3a60*/  @P3 IMAD.MOV.U32 R68, RZ, RZ, R82 ;  /* 0x000000ffff443224 */ /* 0x000fe200078e0052 */
[----:B------:R-:W-:Y:S01]  /*3a70*/  BSSY B1, `(.L_x_52) ;  /* 0x0000007000017945 */ /* 0x000fe20003800000 */
[----:B------:R-:W-:-:S04]  /*3a80*/  FMUL R20, R20, R73 ;  /* 0x0000004914147220 */ /* 0x000fc80000400000 */
[----:B------:R-:W-:-:S05]  /*3a90*/  FFMA R20, R61, R72, R20 ;  /* 0x000000483d147223 */ /* 0x000fca0000000014 */
[----:B------:R-:W-:-:S05]  /*3aa0*/  F2FP.BF16.F32.PACK_AB R20, RZ, R20 ;  /* 0x00000014ff14723e */ /* 0x000fca00000010ff */
[----:B------:R0:W-:Y:S01]  /*3ab0*/  @P3 STG.E.U16 desc[UR36][R68.64+0x12], R20 ;  /* 0x0000121444003986 */ /* 0x0001e2000c101524 */
[----:B------:R-:W-:Y:S05]  /*3ac0*/  @!P1 BRA `(.L_x_53) ;  /* 0x0000000000049947 */ /* 0x000fea0003800000 */
[----:B------:R0:W5:Y:S02]  /*3ad0*/  LDG.E.LTC128B.U16 R89, desc[UR36][R14.64+0x10] ;  /* 0x000010240e597981 */ /* 0x000164000c1e1520 */
.L_x_53:
[----:B------:R-:W-:Y:S05]  /*3ae0*/  BSYNC B1 ;  /* 0x0000000000017941 */ /* 0x000fea0003800000 */
.L_x_52:
[----:B0----5:R-:W-:Y:S01]  /*3af0*/  IMAD.U32 R20, R89, 0x10000, RZ ;  /* 0x0001000059147824 */ /* 0x021fe200078e00ff */
        /* <DEDUP_REMOVED lines=8> */
.L_x_55:
[----:B------:R-:W-:Y:S05]  /*3b80*/  BSYNC B1 ;  /* 0x0000000000017941 */ /* 0x000fea0003800000 */
.L_x_54:
[----:B-----5:R-:W-:Y:S01]  /*3b90*/  IMAD.U32 R20, R89, 0x10000, RZ ;  /* 0x0001000059147824 */ /* 0x020fe200078e00ff */
[----:B------:R-:W-:Y:S01]  /*3ba0*/  ISETP.GT.AND P3, PT, R6, 0x10, PT ;  /* 0x000000100600780c */ /* 0x000fe20003f64270 */
[----:B------:R-:W-:Y:S02]  /*3bb0*/  BSSY B1, `(.L_x_56) ;  /* 0x0000008000017945 */ /* 0x000fe40003800000 */
[----:B------:R-:W-:Y:S01]  /*3bc0*/  FMUL R20, R20, R73 ;  /* 0x0000004914147220 */ /* 0x000fe20000400000 */
[----:B------:R-:W-:-:S03]  /*3bd0*/  ISETP.GT.AND P0, PT, R3, RZ, P3 ;  /* 0x000000ff0300720c */ /* 0x000fc60001f04270 */
[----:B------:R-:W-:-:S05]  /*3be0*/  FFMA R20, R63, R72, R20 ;  /* 0x000000483f147223 */ /* 0x000fca0000000014 */
[----:B------:R-:W-:-:S05]  /*3bf0*/  F2FP.BF16.F32.PACK_AB R20, RZ, R20 ;  /* 0x00000014ff14723e */ /* 0x000fca00000010ff */
[----:B------:R0:W-:Y:S01]  /*3c00*/  @P2 STG.E.U16 desc[UR36][R10.64+0x12], R20 ;  /* 0x000012140a002986 */ /* 0x0001e2000c101524 */
[----:B------:R-:W-:Y:S05]  /*3c10*/  @!P0 BRA `(.L_x_57) ;  /* 0x0000000000048947 */ /* 0x000fea0003800000 */
[----:B------:R0:W5:Y:S02]  /*3c20*/  LDG.E.LTC128B.U16 R89, desc[UR36][R12.64+0x20] ;  /* 0x000020240c597981 */ /* 0x000164000c1e1520 */
.L_x_57:
[----:B------:R-:W-:Y:S05]  /*3c30*/  BSYNC B1 ;  /* 0x0000000000017941 */ /* 0x000fea0003800000 */
.L_x_56:
[----:B0----5:R-:W-:Y:S01]  /*3c40*/  IMAD.U32 R10, R89, 0x10000, RZ ;  /* 0x00010000590a7824 */ /* 0x021fe200078e00ff */
        /* <DEDUP_REMOVED lines=9> */
.L_x_59:
[----:B------:R-:W-:Y:S05]  /*3ce0*/  BSYNC B1 ;  /* 0x0000000000017941 */ /* 0x000fea0003800000 */
.L_x_58:
        /* <DEDUP_REMOVED lines=9> */
.L_x_61:
[----:B------:R-:W-:Y:S05]  /*3d80*/  BSYNC B1 ;  /* 0x0000000000017941 */ /* 0x000fea0003800000 */
.L_x_60:
        /* <DEDUP_REMOVED lines=9> */
.L_x_63:
[----:B------:R-:W-:Y:S05]  /*3e20*/  BSYNC B1 ;  /* 0x0000000000017941 */ /* 0x000fea0003800000 */
.L_x_62:
        /* <DEDUP_REMOVED lines=10> */
.L_x_65:
[----:B------:R-:W-:Y:S05]  /*3ed0*/  BSYNC B1 ;  /* 0x0000000000017941 */ /* 0x000fea0003800000 */
.L_x_64:
        /* <DEDUP_REMOVED lines=10> */
.L_x_67:
[----:B------:R-:W-:Y:S05]  /*3f80*/  BSYNC B1 ;  /* 0x0000000000017941 */ /* 0x000fea0003800000 */
.L_x_66:
        /* <DEDUP_REMOVED lines=9> */
.L_x_69:
[----:B------:R-:W-:Y:S05]  /*4020*/  BSYNC B1 ;  /* 0x0000000000017941 */ /* 0x000fea0003800000 */
.L_x_68:
        /* <DEDUP_REMOVED lines=9> */
.L_x_71:
[----:B------:R-:W-:Y:S05]  /*40c0*/  BSYNC B1 ;  /* 0x0000000000017941 */ /* 0x000fea0003800000 */
.L_x_70:
        /* <DEDUP_REMOVED lines=9> */
.L_x_73:
[----:B------:R-:W-:Y:S05]  /*4160*/  BSYNC B1 ;  /* 0x0000000000017941 */ /* 0x000fea0003800000 */
.L_x_72:
[----:B0----5:R-:W-:Y:S01]  /*4170*/  IMAD.U32 R10, R89, 0x10000, RZ ;  /* 0x00010000590a7824 */ /* 0x021fe200078e00ff */
[----:B------:R-:W-:Y:S01]  /*4180*/  ISETP.GT.AND P4, PT, R3, 0x80, P2 ;  /* 0x000000800300780c */ /* 0x000fe20001784270 */
[----:B------:R-:W-:Y:S02]  /*4190*/  BSSY B1, `(.L_x_74) ;  /* 0x000000b000017945 */ /* 0x000fe40003800000 */
[----:B------:R-:W-:Y:S01]  /*41a0*/  FMUL R5, R10, R73 ;  /* 0x000000490a057220 */ /* 0x000fe20000400000 */
[----:B------:R-:W-:-:S04]  /*41b0*/  IMAD.WIDE.U32 R10, R4, 0xf0, R74 ;  /* 0x000000f0040a7825 */ /* 0x000fc800078e004a */
[----:B------:R-:W-:-:S05]  /*41c0*/  FFMA R5, R40, R72, R5 ;  /* 0x0000004828057223 */ /* 0x000fca0000000005 */
[----:B------:R-:W-:Y:S01]  /*41d0*/  F2FP.BF16.F32.PACK_AB R4, RZ, R5 ;  /* 0x00000005ff04723e */ /* 0x000fe200000010ff */
[----:B------:R-:W-:-:S03]  /*41e0*/  IMAD.IADD R5, R87, 0x1, R11 ;  /* 0x0000000157057824 */ /* 0x000fc600078e020b */
[----:B------:R-:W-:Y:S01]  /*41f0*/  PRMT R20, R4, 0x7610, R20 ;  /* 0x0000761004147816 */ /* 0x000fe20000000014 */
[----:B------:R-:W-:-:S05]  /*4200*/  IMAD.MOV.U32 R4, RZ, RZ, R10 ;  /* 0x000000ffff047224 */ /* 0x000fca00078e000a */
[----:B------:R0:W-:Y:S01]  /*4210*/  @P5 STG.E.U16 desc[UR36][R4.64+0x20], R20 ;  /* 0x0000201404005986 */ /* 0x0001e2000c101524 */
[----:B------:R-:W-:Y:S05]  /*4220*/  @!P4 BRA `(.L_x_75) ;  /* 0x000000000004c947 */ /* 0x000fea0003800000 */
[----:B------:R0:W5:Y:S02]  /*4230*/  LDG.E.LTC128B.U16 R89, desc[UR36][R66.64+0x22] ;  /* 0x0000222442597981 */ /* 0x000164000c1e1520 */
.L_x_75:
[----:B------:R-:W-:Y:S05]  /*4240*/  BSYNC B1 ;  /* 0x0000000000017941 */ /* 0x000fea0003800000 */
.L_x_74:
        /* <DEDUP_REMOVED lines=9> */
.L_x_77:
[----:B------:R-:W-:Y:S05]  /*42e0*/  BSYNC B1 ;  /* 0x0000000000017941 */ /* 0x000fea0003800000 */
.L_x_76:
[----:B0----5:R-:W-:Y:S01]  /*42f0*/  IMAD.U32 R20, R89, 0x10000, RZ ;  /* 0x0001000059147824 */ /* 0x021fe200078e00ff */
[----:B------:R-:W-:Y:S01]  /*4300*/  IADD3 R10, P4, R7, R10, RZ ;  /* 0x0000000a070a7210 */ /* 0x000fe20007f9e0ff */
[----:B------:R-:W-:Y:S01]  /*4310*/  BSSY B1, `(.L_x_78) ;  /* 0x0000009000017945 */ /* 0x000fe20003800000 */
[----:B------:R-:W-:Y:S01]  /*4320*/  ISETP.GT.AND P2, PT, R3, 0x88, P2 ;  /* 0x000000880300780c */ /* 0x000fe20001744270 */
[----:B------:R-:W-:-:S04]  /*4330*/  FMUL R11, R20, R73 ;  /* 0x00000049140b7220 */ /* 0x000fc80000400000 */
[----:B------:R-:W-:-:S05]  /*4340*/  FFMA R11, R42, R72, R11 ;  /* 0x000000482a0b7223 */ /* 0x000fca000000000b */
[----:B------:R-:W-:Y:S01]  /*4350*/  F2FP.BF16.F32.PACK_AB R7, RZ, R11 ;  /* 0x0000000bff07723e */ /* 0x000fe200000010ff */
[----:B------:R-:W-:-:S05]  /*4360*/  IMAD.X R11, R21, 0x1, R5, P4 ;  /* 0x00000001150b7824 */ /* 0x000fca00020e0605 */
[----:B------:R0:W-:Y:S01]  /*4370*/  @P3 STG.E.U16 desc[UR36][R10.64+0x20], R7 ;  /* 0x000020070a003986 */ /* 0x0001e2000c101524 */
[----:B------:R-:W-:Y:S05]  /*4380*/  @!P2 BRA `(.L_x_79) ;  /* 0x000000000004a947 */ /* 0x000fea0003800000 */
[----:B------:R0:W5:Y:S02]  /*4390*/  LDG.E.LTC128B.U16 R89, desc[UR36][R14.64+0x22] ;  /* 0x000022240e597981 */ /* 0x000164000c1e1520 */
.L_x_79:
[----:B------:R-:W-:Y:S05]  /*43a0*/  BSYNC B1 ;  /* 0x0000000000017941 */ /* 0x000fea0003800000 */
.L_x_78:
        /* <DEDUP_REMOVED lines=9> */
.L_x_81:
[----:B------:R-:W-:Y:S05]  /*4440*/  BSYNC B1 ;  /* 0x0000000000017941 */ /* 0x000fea0003800000 */
.L_x_80:
        /* <DEDUP_REMOVED lines=9> */
.L_x_83:
[----:B------:R-:W-:Y:S05]  /*44e0*/  BSYNC B1 ;  /* 0x0000000000017941 */ /* 0x000fea0003800000 */
.L_x_82:
        /* <DEDUP_REMOVED lines=9> */
.L_x_85:
[----:B------:R-:W-:Y:S05]  /*4580*/  BSYNC B1 ;  /* 0x0000000000017941 */ /* 0x000fea0003800000 */
.L_x_84:
        /* <DEDUP_REMOVED lines=9> */
.L_x_87:
[----:B------:R-:W-:Y:S05]  /*4620*/  BSYNC B1 ;  /* 0x0000000000017941 */ /* 0x000fea0003800000 */
.L_x_86:
        /* <DEDUP_REMOVED lines=10> */
.L_x_89:
[----:B------:R-:W-:Y:S05]  /*46d0*/  BSYNC B1 ;  /* 0x0000000000017941 */ /* 0x000fea0003800000 */
.L_x_88:
        /* <DEDUP_REMOVED lines=10> */
.L_x_91:
[----:B------:R-:W-:Y:S05]  /*4780*/  BSYNC B1 ;  /* 0x0000000000017941 */ /* 0x000fea0003800000 */
.L_x_90:
        /* <DEDUP_REMOVED lines=9> */
.L_x_93:
[----:B------:R-:W-:Y:S05]  /*4820*/  BSYNC B1 ;  /* 0x0000000000017941 */ /* 0x000fea0003800000 */
.L_x_92:
        /* <DEDUP_REMOVED lines=9> */
.L_x_95:
[----:B------:R-:W-:Y:S05]  /*48c0*/  BSYNC B1 ;  /* 0x0000000000017941 */ /* 0x000fea0003800000 */
.L_x_94:
        /* <DEDUP_REMOVED lines=10> */
.L_x_97:
[----:B------:R-:W-:Y:S05]  /*4970*/  BSYNC B1 ;  /* 0x0000000000017941 */ /* 0x000fea0003800000 */
.L_x_96:
        /* <DEDUP_REMOVED lines=10> */
.L_x_99:
[----:B------:R-:W-:Y:S05]  /*4a20*/  BSYNC B1 ;  /* 0x0000000000017941 */ /* 0x000fea0003800000 */
.L_x_98:
        /* <DEDUP_REMOVED lines=9> */
.L_x_101:
[----:B------:R-:W-:Y:S05]  /*4ac0*/  BSYNC B1 ;  /* 0x0000000000017941 */ /* 0x000fea0003800000 */
.L_x_100:
        /* <DEDUP_REMOVED lines=9> */
.L_x_103:
[----:B------:R-:W-:Y:S05]  /*4b60*/  BSYNC B1 ;  /* 0x0000000000017941 */ /* 0x000fea0003800000 */
.L_x_102:
        /* <DEDUP_REMOVED lines=9> */
.L_x_105:
[----:B------:R-:W-:Y:S05]  /*4c00*/  BSYNC B1 ;  /* 0x0000000000017941 */ /* 0x000fea0003800000 */
.L_x_104:
        /* <DEDUP_REMOVED lines=9> */
.L_x_107:
[----:B------:R-:W-:Y:S05]  /*4ca0*/  BSYNC B1 ;  /* 0x0000000000017941 */ /* 0x000fea0003800000 */
.L_x_106:
        /* <DEDUP_REMOVED lines=9> */
.L_x_109:
[----:B------:R-:W-:Y:S05]  /*4d40*/  BSYNC B1 ;  /* 0x0000000000017941 */ /* 0x000fea0003800000 */
.L_x_108:
        /* <DEDUP_REMOVED lines=9> */
.L_x_111:
[----:B------:R-:W-:Y:S05]  /*4de0*/  BSYNC B1 ;  /* 0x0000000000017941 */ /* 0x000fea0003800000 */
.L_x_110:
        /* <DEDUP_REMOVED lines=9> */
.L_x_113:
[----:B------:R-:W-:Y:S05]  /*4e80*/  BSYNC B1 ;  /* 0x0000000000017941 */ /* 0x000fea0003800000 */
.L_x_112:
        /* <DEDUP_REMOVED lines=9> */
.L_x_115:
[----:B------:R-:W-:Y:S05]  /*4f20*/  BSYNC B1 ;  /* 0x0000000000017941 */ /* 0x000fea0003800000 */
.L_x_114:
        /* <DEDUP_REMOVED lines=9> */
.L_x_117:
[----:B------:R-:W-:Y:S05]  /*4fc0*/  BSYNC B1 ;  /* 0x0000000000017941 */ /* 0x000fea0003800000 */
.L_x_116:
        /* <DEDUP_REMOVED lines=9> */
.L_x_119:
[----:B------:R-:W-:Y:S05]  /*5060*/  BSYNC B1 ;  /* 0x0000000000017941 */ /* 0x000fea0003800000 */
.L_x_118:
[----:B------:R-:W-:Y:S05]  /*5070*/  @!P0 BRA `(.L_x_120) ;  /* 0x0000000c00a08947 */ /* 0x000fea0003800000 */
[----:B-----5:R-:W-:-:S04]  /*5080*/  IMAD.U32 R4, R89, 0x10000, RZ ;  /* 0x0001000059047824 */ /* 0x020fc800078e00ff */
[----:B------:R-:W-:-:S04]  /*5090*/  FMUL R4, R4, R73 ;  /* 0x0000004904047220 */ /* 0x000fc80000400000 */
[----:B------:R-:W-:-:S05]  /*50a0*/  FFMA R4, R31, R72, R4 ;  /* 0x000000481f047223 */ /* 0x000fca0000000004 */
[----:B------:R-:W-:-:S05]  /*50b0*/  F2FP.BF16.F32.PACK_AB R4, RZ, R4 ;  /* 0x00000004ff04723e */ /* 0x000fca00000010ff */
[----:B------:R0:W-:Y:S01]  /*50c0*/  STG.E.U16 desc[UR36][R10.64+0x52], R4 ;  /* 0x000052040a007986 */ /* 0x0001e2000c101524 */
[----:B------:R-:W-:Y:S05]  /*50d0*/  BRA `(.L_x_120) ;  /* 0x0000000c00887947 */ /* 0x000fea0003800000 */
.L_x_29:
[----:B------:R-:W-:Y:S01]  /*50e0*/  ULDC.64 UR4, c[0x0][0x5c0] ;  /* 0x0001700000047ab9 */ /* 0x000fe20000000a00 */
[-C--:B------:R-:W-:Y:S01]  /*50f0*/  FMUL R64, R64, R72.reuse ;  /* 0x0000004840407220 */ /* 0x080fe20000400000 */
[----:B------:R-:W-:Y:S01]  /*5100*/  LEA R8, P2, R78, UR4, 0x1 ;  /* 0x000000044e087c11 */ /* 0x000fe2000f8408ff */
[----:B------:R-:W-:Y:S01]  /*5110*/  IMAD.SHL.U32 R23, R4, 0x10, RZ ;  /* 0x0000001004177824 */ /* 0x000fe200078e00ff */
[----:B------:R-:W-:Y:S01]  /*5120*/  ISETP.GT.AND P3, PT, R6, 0x1, PT ;  /* 0x000000010600780c */ /* 0x000fe20003f64270 */
[----:B------:R-:W-:Y:S01]  /*5130*/  FMUL R65, R65, R72 ;  /* 0x0000004841417220 */ /* 0x000fe20000400000 */
[----:B------:R-:W-:Y:S01]  /*5140*/  F2FP.BF16.F32.PACK_AB R64, RZ, R64 ;  /* 0x00000040ff40723e */ /* 0x000fe200000010ff */
[-C--:B------:R-:W-:Y:S01]  /*5150*/  FMUL R67, R67, R72.reuse ;  /* 0x0000004843437220 */ /* 0x080fe20000400000 */
[----:B------:R-:W-:Y:S01]  /*5160*/  LEA.HI.X R9, R78, UR5, R85, 0x1, P2 ;  /* 0x000000054e097c11 */ /* 0x000fe200090f0c55 */
[-C--:B------:R-:W-:Y:S01]  /*5170*/  FMUL R66, R66, R72.reuse ;  /* 0x0000004842427220 */ /* 0x080fe20000400000 */
[----:B------:R-:W-:Y:S01]  /*5180*/  ISETP.GT.AND P2, PT, R3, RZ, P3 ;  /* 0x000000ff0300720c */ /* 0x000fe20001f44270 */
[-C--:B------:R-:W-:Y:S01]  /*5190*/  FMUL R69, R69, R72.reuse ;  /* 0x0000004845457220 */ /* 0x080fe20000400000 */
[----:B------:R-:W-:Y:S01]  /*51a0*/  SHF.L.U64.HI R7, R4, 0x4, R5 ;  /* 0x0000000404077819 */ /* 0x000fe20000010205 */
[----:B------:R-:W-:Y:S01]  /*51b0*/  @P1 STG.E.U16 desc[UR36][R8.64], R64 ;  /* 0x0000004008001986 */ /* 0x000fe2000c101524 */
[----:B------:R-:W-:Y:S01]  /*51c0*/  ISETP.GT.AND P1, PT, R3, 0x8, P3 ;  /* 0x000000080300780c */ /* 0x000fe20001f24270 */
[----:B------:R-:W-:Y:S01]  /*51d0*/  FMUL R68, R68, R72 ;  /* 0x0000004844447220 */ /* 0x000fe20000400000 */
[----:B------:R-:W-:Y:S01]  /*51e0*/  IADD3 R14, P4, R23, R8, RZ ;  /* 0x00000008170e7210 */ /* 0x000fe20007f9e0ff */
[-C--:B------:R-:W-:Y:S01]  /*51f0*/  FMUL R71, R71, R72.reuse ;  /* 0x0000004847477220 */ /* 0x080fe20000400000 */
[----:B------:R-:W-:Y:S01]  /*5200*/  F2FP.BF16.F32.PACK_AB R65, RZ, R65 ;  /* 0x00000041ff41723e */ /* 0x000fe200000010ff */
[----:B------:R-:W-:Y:S01]  /*5210*/  FMUL R70, R70, R72 ;  /* 0x0000004846467220 */ /* 0x000fe20000400000 */
[----:B------:R-:W-:Y:S01]  /*5220*/  F2FP.BF16.F32.PACK_AB R67, RZ, R67 ;  /* 0x00000043ff43723e */ /* 0x000fe200000010ff */
[----:B------:R-:W-:Y:S01]  /*5230*/  IMAD.X R15, R7, 0x1, R9, P4 ;  /* 0x00000001070f7824 */ /* 0x000fe200020e0609 */
[----:B------:R-:W-:Y:S01]  /*5240*/  ISETP.GT.AND P5, PT, R3, 0x8, P0 ;  /* 0x000000080300780c */ /* 0x000fe200007a4270 */
[----:B------:R-:W-:Y:S01]  /*5250*/  @P2 STG.E.U16 desc[UR36][R8.64+0x2], R65 ;  /* 0x0000024108002986 */ /* 0x000fe2000c101524 */
[----:B------:R-:W-:Y:S01]  /*5260*/  F2FP.BF16.F32.PACK_AB R66, RZ, R66 ;  /* 0x00000042ff42723e */ /* 0x000fe200000010ff */
[----:B------:R-:W-:Y:S01]  /*5270*/  FMUL R56, R56, R72 ;  /* 0x0000004838387220 */ /* 0x000fe20000400000 */
[C---:B------:R-:W-:Y:S01]  /*5280*/  ISETP.GT.AND P2, PT, R6.reuse, 0x8, PT ;  /* 0x000000080600780c */ /* 0x040fe20003f44270 */
[----:B------:R-:W-:Y:S01]  /*5290*/  @P1 STG.E.U16 desc[UR36][R14.64+0x2], R67 ;  /* 0x000002430e001986 */ /* 0x000fe2000c101524 */
[----:B------:R-:W-:Y:S01]  /*52a0*/  ISETP.GT.AND P1, PT, R6, 0x9, PT ;  /* 0x000000090600780c */ /* 0x000fe20003f24270 */
[----:B------:R-:W-:Y:S01]  /*52b0*/  IMAD R5, R5, 0xf0, RZ ;  /* 0x000000f005057824 */ /* 0x000fe200078e02ff */
[----:B------:R-:W-:Y:S01]  /*52c0*/  F2FP.BF16.F32.PACK_AB R69, RZ, R69 ;  /* 0x00000045ff45723e */ /* 0x000fe200000010ff */
[----:B------:R-:W-:Y:S01]  /*52d0*/  IMAD.WIDE.U32 R10, R4, 0xf0, R14 ;  /* 0x000000f0040a7825 */ /* 0x000fe200078e000e */
[----:B------:R-:W-:-:S03]  /*52e0*/  ISETP.GT.AND P4, PT, R3, RZ, P1 ;  /* 0x000000ff0300720c */ /* 0x000fc60000f84270 */
[----:B------:R-:W-:Y:S01]  /*52f0*/  FMUL R57, R57, R72 ;  /* 0x0000004839397220 */ /* 0x000fe20000400000 */
[----:B------:R-:W-:Y:S01]  /*5300*/  F2FP.BF16.F32.PACK_AB R68, RZ, R68 ;  /* 0x00000044ff44723e */ /* 0x000fe200000010ff */
[----:B------:R-:W-:Y:S01]  /*5310*/  @P5 STG.E.U16 desc[UR36][R14.64], R66 ;  /* 0x000000420e005986 */ /* 0x000fe2000c101524 */
[----:B------:R-:W-:Y:S01]  /*5320*/  ISETP.GT.AND P5, PT, R3, RZ, P2 ;  /* 0x000000ff0300720c */ /* 0x000fe200017a4270 */
[----:B------:R-:W-:Y:S01]  /*5330*/  IMAD.IADD R11, R5, 0x1, R11 ;  /* 0x00000001050b7824 */ /* 0x000fe200078e020b */
[----:B------:R-:W-:Y:S01]  /*5340*/  F2FP.BF16.F32.PACK_AB R71, RZ, R71 ;  /* 0x00000047ff47723e */ /* 0x000fe200000010ff */
[----:B------:R-:W-:Y:S01]  /*5350*/  FMUL R58, R58, R72 ;  /* 0x000000483a3a7220 */ /* 0x000fe20000400000 */
[----:B------:R-:W-:Y:S01]  /*5360*/  F2FP.BF16.F32.PACK_AB R70, RZ, R70 ;  /* 0x00000046ff46723e */ /* 0x000fe200000010ff */
[----:B------:R-:W-:Y:S01]  /*5370*/  FMUL R59, R59, R72 ;  /* 0x000000483b3b7220 */ /* 0x000fe20000400000 */
[----:B------:R-:W-:Y:S01]  /*5380*/  F2FP.BF16.F32.PACK_AB R56, RZ, R56 ;  /* 0x00000038ff38723e */ /* 0x000fe200000010ff */
[-C--:B------:R-:W-:Y:S01]  /*5390*/  FMUL R60, R60, R72.reuse ;  /* 0x000000483c3c7220 */ /* 0x080fe20000400000 */
[----:B------:R-:W-:Y:S01]  /*53a0*/  F2FP.BF16.F32.PACK_AB R57, RZ, R57 ;  /* 0x00000039ff39723e */ /* 0x000fe200000010ff */
[----:B------:R-:W-:Y:S01]  /*53b0*/  @P4 STG.E.U16 desc[UR36][R8.64+0x12], R69 ;  /* 0x0000124508004986 */ /* 0x000fe2000c101524 */
[----:B------:R-:W-:Y:S01]  /*53c0*/  ISETP.GT.AND P4, PT, R3, 0x8, P1 ;  /* 0x000000080300780c */ /* 0x000fe20000f84270 */
[----:B------:R-:W-:Y:S01]  /*53d0*/  FMUL R61, R61, R72 ;  /* 0x000000483d3d7220 */ /* 0x000fe20000400000 */
[----:B------:R-:W-:Y:S01]  /*53e0*/  F2FP.BF16.F32.PACK_AB R58, RZ, R58 ;  /* 0x0000003aff3a723e */ /* 0x000fe200000010ff */
[----:B------:R-:W-:Y:S01]  /*53f0*/  @P5 STG.E.U16 desc[UR36][R8.64+0x10], R68 ;  /* 0x0000104408005986 */ /* 0x000fe2000c101524 */
[----:B------:R-:W-:Y:S01]  /*5400*/  ISETP.GT.AND P5, PT, R3, 0x8, P2 ;  /* 0x000000080300780c */ /* 0x000fe200017a4270 */
[-C--:B------:R-:W-:Y:S01]  /*5410*/  FMUL R62, R62, R72.reuse ;  /* 0x000000483e3e7220 */ /* 0x080fe20000400000 */
[----:B------:R-:W-:Y:S01]  /*5420*/  F2FP.BF16.F32.PACK_AB R59, RZ, R59 ;  /* 0x0000003bff3b723e */ /* 0x000fe200000010ff */
[----:B------:R-:W-:Y:S01]  /*5430*/  FMUL R63, R63, R72 ;  /* 0x000000483f3f7220 */ /* 0x000fe20000400000 */
[----:B------:R-:W-:Y:S01]  /*5440*/  F2FP.BF16.F32.PACK_AB R60, RZ, R60 ;  /* 0x0000003cff3c723e */ /* 0x000fe200000010ff */
[-C--:B------:R-:W-:Y:S01]  /*5450*/  FMUL R49, R49, R72.reuse ;  /* 0x0000004831317220 */ /* 0x080fe20000400000 */
[----:B------:R-:W-:Y:S01]  /*5460*/  F2FP.BF16.F32.PACK_AB R61, RZ, R61 ;  /* 0x0000003dff3d723e */ /* 0x000fe200000010ff */
[----:B------:R-:W-:Y:S01]  /*5470*/  FMUL R48, R48, R72 ;  /* 0x0000004830307220 */ /* 0x000fe20000400000 */
[----:B------:R-:W-:Y:S01]  /*5480*/  F2FP.BF16.F32.PACK_AB R62, RZ, R62 ;  /* 0x0000003eff3e723e */ /* 0x000fe200000010ff */
[----:B------:R-:W-:Y:S01]  /*5490*/  @P4 STG.E.U16 desc[UR36][R14.64+0x12], R71 ;  /* 0x000012470e004986 */ /* 0x000fe2000c101524 */
[C---:B------:R-:W-:Y:S01]  /*54a0*/  ISETP.GT.AND P4, PT, R3.reuse, 0x80, P0 ;  /* 0x000000800300780c */ /* 0x040fe20000784270 */
[-C--:B------:R-:W-:Y:S01]  /*54b0*/  FMUL R50, R50, R72.reuse ;  /* 0x0000004832327220 */ /* 0x080fe20000400000 */
[C---:B------:R-:W-:Y:S01]  /*54c0*/  ISETP.GT.AND P0, PT, R3.reuse, 0x88, P0 ;  /* 0x000000880300780c */ /* 0x040fe20000704270 */
[----:B------:R-:W-:Y:S01]  /*54d0*/  @P5 STG.E.U16 desc[UR36][R14.64+0x10], R70 ;  /* 0x000010460e005986 */ /* 0x000fe2000c101524 */
[----:B------:R-:W-:Y:S01]  /*54e0*/  ISETP.GT.AND P5, PT, R3, 0x80, P3 ;  /* 0x000000800300780c */ /* 0x000fe20001fa4270 */
[-C--:B------:R-:W-:Y:S01]  /*54f0*/  FMUL R51, R51, R72.reuse ;  /* 0x0000004833337220 */ /* 0x080fe20000400000 */
[----:B------:R-:W-:Y:S01]  /*5500*/  ISETP.GT.AND P3, PT, R3, 0x88, P3 ;  /* 0x000000880300780c */ /* 0x000fe20001f64270 */
[-C--:B------:R-:W-:Y:S01]  /*5510*/  FMUL R52, R52, R72.reuse ;  /* 0x0000004834347220 */ /* 0x080fe20000400000 */
[----:B------:R-:W-:Y:S01]  /*5520*/  F2FP.BF16.F32.PACK_AB R63, RZ, R63 ;  /* 0x0000003fff3f723e */ /* 0x000fe200000010ff */
[-C--:B------:R-:W-:Y:S01]  /*5530*/  FMUL R53, R53, R72.reuse ;  /* 0x0000004835357220 */ /* 0x080fe20000400000 */
[----:B------:R-:W-:Y:S01]  /*5540*/  F2FP.BF16.F32.PACK_AB R49, RZ, R49 ;  /* 0x00000031ff31723e */ /* 0x000fe200000010ff */
[----:B------:R-:W-:Y:S01]  /*5550*/  FMUL R54, R54, R72 ;  /* 0x0000004836367220 */ /* 0x000fe20000400000 */
[----:B------:R-:W-:Y:S01]  /*5560*/  F2FP.BF16.F32.PACK_AB R48, RZ, R48 ;  /* 0x00000030ff30723e */ /* 0x000fe200000010ff */
[----:B------:R0:W-:Y:S01]  /*5570*/  @P4 STG.E.U16 desc[UR36][R10.64], R56 ;  /* 0x000000380a004986 */ /* 0x0001e2000c101524 */
[----:B------:R-:W-:Y:S01]  /*5580*/  IADD3 R12, P4, R23, R10, RZ ;  /* 0x0000000a170c7210 */ /* 0x000fe20007f9e0ff */
[----:B------:R-:W-:Y:S01]  /*5590*/  FMUL R55, R55, R72 ;  /* 0x0000004837377220 */ /* 0x000fe20000400000 */
[----:B------:R-:W-:Y:S01]  /*55a0*/  F2FP.BF16.F32.PACK_AB R50, RZ, R50 ;  /* 0x00000032ff32723e */ /* 0x000fe200000010ff */
[----:B------:R1:W-:Y:S01]  /*55b0*/  @P5 STG.E.U16 desc[UR36][R10.64+0x2], R57 ;  /* 0x000002390a005986 */ /* 0x0003e2000c101524 */
[----:B------:R-:W-:Y:S01]  /*55c0*/  ISETP.GT.AND P5, PT, R3, 0x80, P2 ;  /* 0x000000800300780c */ /* 0x000fe200017a4270 */
[--C-:B------:R-:W-:Y:S01]  /*55d0*/  IMAD.X R13, R7, 0x1, R11.reuse, P4 ;  /* 0x00000001070d7824 */ /* 0x100fe200020e060b */
[C---:B------:R-:W-:Y:S01]  /*55e0*/  ISETP.GT.AND P4, PT, R3.reuse, 0x80, P1 ;  /* 0x000000800300780c */ /* 0x040fe20000f84270 */
[-C--:B------:R-:W-:Y:S01]  /*55f0*/  FMUL R40, R40, R72.reuse ;  /* 0x0000004828287220 */ /* 0x080fe20000400000 */
[----:B------:R-:W-:Y:S01]  /*5600*/  ISETP.GT.AND P1, PT, R3, 0x88, P1 ;  /* 0x000000880300780c */ /* 0x000fe20000f24270 */
[-C--:B------:R-:W-:Y:S01]  /*5610*/  FMUL R41, R41, R72.reuse ;  /* 0x0000004829297220 */ /* 0x080fe20000400000 */
[----:B------:R-:W-:Y:S01]  /*5620*/  @P0 STG.E.U16 desc[UR36][R12.64], R58 ;  /* 0x0000003a0c000986 */ /* 0x000fe2000c101524 */
[----:B------:R-:W-:Y:S01]  /*5630*/  ISETP.GT.AND P0, PT, R6, 0x11, PT ;  /* 0x000000110600780c */ /* 0x000fe20003f04270 */
[-C--:B------:R-:W-:Y:S01]  /*5640*/  FMUL R42, R42, R72.reuse ;  /* 0x000000482a2a7220 */ /* 0x080fe20000400000 */
[----:B------:R-:W-:Y:S01]  /*5650*/  F2FP.BF16.F32.PACK_AB R51, RZ, R51 ;  /* 0x00000033ff33723e */ /* 0x000fe200000010ff */
[----:B------:R-:W-:Y:S01]  /*5660*/  FMUL R43, R43, R72 ;  /* 0x000000482b2b7220 */ /* 0x000fe20000400000 */
[----:B------:R-:W-:Y:S01]  /*5670*/  F2FP.BF16.F32.PACK_AB R52, RZ, R52 ;  /* 0x00000034ff34723e */ /* 0x000fe200000010ff */
[----:B------:R-:W-:Y:S01]  /*5680*/  FMUL R44, R44, R72 ;  /* 0x000000482c2c7220 */ /* 0x000fe20000400000 */
[--C-:B------:R-:W-:Y:S01]  /*5690*/  @P5 IMAD.MOV.U32 R20, RZ, RZ, R10.reuse ;  /* 0x000000ffff145224 */ /* 0x100fe200078e000a */
[----:B------:R-:W-:Y:S01]  /*56a0*/  F2FP.BF16.F32.PACK_AB R53, RZ, R53 ;  /* 0x00000035ff35723e */ /* 0x000fe200000010ff */
[--C-:B------:R-:W-:Y:S01]  /*56b0*/  @P5 IMAD.MOV.U32 R21, RZ, RZ, R11.reuse ;  /* 0x000000ffff155224 */ /* 0x100fe200078e000b */
[----:B------:R-:W-:Y:S01]  /*56c0*/  F2FP.BF16.F32.PACK_AB R54, RZ, R54 ;  /* 0x00000036ff36723e */ /* 0x000fe200000010ff */
[----:B0-----:R-:W-:Y:S01]  /*56d0*/  @P4 IMAD.MOV.U32 R56, RZ, RZ, R10 ;  /* 0x000000ffff384224 */ /* 0x001fe200078e000a */
[----:B------:R-:W-:Y:S01]  /*56e0*/  F2FP.BF16.F32.PACK_AB R55, RZ, R55 ;  /* 0x00000037ff37723e */ /* 0x000fe200000010ff */
[----:B-1----:R-:W-:Y:S01]  /*56f0*/  @P4 IMAD.MOV.U32 R57, RZ, RZ, R11 ;  /* 0x000000ffff394224 */ /* 0x002fe200078e000b */
[----:B------:R-:W-:Y:S01]  /*5700*/  F2FP.BF16.F32.PACK_AB R40, RZ, R40 ;  /* 0x00000028ff28723e */ /* 0x000fe200000010ff */
[--C-:B------:R-:W-:Y:S01]  /*5710*/  @P3 IMAD.MOV.U32 R10, RZ, RZ, R12.reuse ;  /* 0x000000ffff0a3224 */ /* 0x100fe200078e000c */
[----:B------:R-:W-:Y:S01]  /*5720*/  F2FP.BF16.F32.PACK_AB R41, RZ, R41 ;  /* 0x00000029ff29723e */ /* 0x000fe200000010ff */
[--C-:B------:R-:W-:Y:S01]  /*5730*/  @P3 IMAD.MOV.U32 R11, RZ, RZ, R13.reuse ;  /* 0x000000ffff0b3224 */ /* 0x100fe200078e000d */
[----:B------:R-:W-:Y:S01]  /*5740*/  F2FP.BF16.F32.PACK_AB R42, RZ, R42 ;  /* 0x0000002aff2a723e */ /* 0x000fe200000010ff */
[-C--:B------:R-:W-:Y:S01]  /*5750*/  FMUL R45, R45, R72.reuse ;  /* 0x000000482d2d7220 */ /* 0x080fe20000400000 */
[-C--:B------:R-:W-:Y:S01]  /*5760*/  FMUL R46, R46, R72.reuse ;  /* 0x000000482e2e7220 */ /* 0x080fe20000400000 */
[----:B------:R-:W-:Y:S01]  /*5770*/  F2FP.BF16.F32.PACK_AB R43, RZ, R43 ;  /* 0x0000002bff2b723e */ /* 0x000fe200000010ff */
[----:B------:R0:W-:Y:S01]  /*5780*/  @P3 STG.E.U16 desc[UR36][R10.64+0x2], R59 ;  /* 0x0000023b0a003986 */ /* 0x0001e2000c101524 */
[----:B------:R-:W-:Y:S01]  /*5790*/  ISETP.GT.AND P3, PT, R3, 0x88, P2 ;  /* 0x000000880300780c */ /* 0x000fe20001764270 */
[-C--:B------:R-:W-:Y:S01]  /*57a0*/  FMUL R47, R47, R72.reuse ;  /* 0x000000482f2f7220 */ /* 0x080fe20000400000 */
[----:B------:R-:W-:Y:S01]  /*57b0*/  ISETP.GT.AND P2, PT, R6, 0x10, PT ;  /* 0x000000100600780c */ /* 0x000fe20003f44270 */
[----:B------:R-:W-:Y:S01]  /*57c0*/  @P5 STG.E.U16 desc[UR36][R20.64+0x10], R60 ;  /* 0x0000103c14005986 */ /* 0x000fe2000c101524 */
[C---:B------:R-:W-:Y:S01]  /*57d0*/  ISETP.GT.AND P5, PT, R3.reuse, RZ, P0 ;  /* 0x000000ff0300720c */ /* 0x040fe200007a4270 */
[----:B------:R-:W-:Y:S01]  /*57e0*/  FMUL R32, R32, R72 ;  /* 0x0000004820207220 */ /* 0x000fe20000400000 */
[----:B------:R-:W-:Y:S01]  /*57f0*/  F2FP.BF16.F32.PACK_AB R44, RZ, R44 ;  /* 0x0000002cff2c723e */ /* 0x000fe200000010ff */
[----:B------:R-:W-:Y:S01]  /*5800*/  @P4 STG.E.U16 desc[UR36][R56.64+0x12], R61 ;  /* 0x0000123d38004986 */ /* 0x000fe2000c101524 */
[----:B------:R-:W-:Y:S01]  /*5810*/  ISETP.GT.AND P4, PT, R3, RZ, P2 ;  /* 0x000000ff0300720c */ /* 0x000fe20001784270 */
[-C--:B------:R-:W-:Y:S01]  /*5820*/  FMUL R33, R33, R72.reuse ;  /* 0x0000004821217220 */ /* 0x080fe20000400000 */
[----:B------:R-:W-:Y:S01]  /*5830*/  F2FP.BF16.F32.PACK_AB R45, RZ, R45 ;  /* 0x0000002dff2d723e */ /* 0x000fe200000010ff */
[----:B------:R-:W-:Y:S01]  /*5840*/  FMUL R34, R34, R72 ;  /* 0x0000004822227220 */ /* 0x000fe20000400000 */
[----:B------:R-:W-:Y:S01]  /*5850*/  F2FP.BF16.F32.PACK_AB R46, RZ, R46 ;  /* 0x0000002eff2e723e */ /* 0x000fe200000010ff */
[----:B0-----:R-:W-:Y:S01]  /*5860*/  @P3 IMAD.MOV.U32 R10, RZ, RZ, R12 ;  /* 0x000000ffff0a3224 */ /* 0x001fe200078e000c */
[----:B------:R-:W-:Y:S01]  /*5870*/  F2FP.BF16.F32.PACK_AB R47, RZ, R47 ;  /* 0x0000002fff2f723e */ /* 0x000fe200000010ff */
[----:B------:R-:W-:-:S02]  /*5880*/  @P3 IMAD.MOV.U32 R11, RZ, RZ, R13 ;  /* 0x000000ffff0b3224 */ /* 0x000fc400078e000d */
[----:B------:R-:W-:Y:S01]  /*5890*/  FMUL R35, R35, R72 ;  /* 0x0000004823237220 */ /* 0x000fe20000400000 */
[----:B------:R-:W-:Y:S01]  /*58a0*/  F2FP.BF16.F32.PACK_AB R32, RZ, R32 ;  /* 0x00000020ff20723e */ /* 0x000fe200000010ff */
[-C--:B------:R-:W-:Y:S01]  /*58b0*/  FMUL R36, R36, R72.reuse ;  /* 0x0000004824247220 */ /* 0x080fe20000400000 */
[----:B------:R-:W-:Y:S01]  /*58c0*/  F2FP.BF16.F32.PACK_AB R33, RZ, R33 ;  /* 0x00000021ff21723e */ /* 0x000fe200000010ff */
[----:B------:R0:W-:Y:S01]  /*58d0*/  @P3 STG.E.U16 desc[UR36][R10.64+0x10], R62 ;  /* 0x0000103e0a003986 */ /* 0x0001e2000c101524 */
[----:B------:R-:W-:Y:S01]  /*58e0*/  ISETP.GT.AND P3, PT, R3, 0x8, P2 ;  /* 0x000000080300780c */ /* 0x000fe20001764270 */
[----:B------:R-:W-:Y:S01]  /*58f0*/  FMUL R37, R37, R72 ;  /* 0x0000004825257220 */ /* 0x000fe20000400000 */
[----:B------:R-:W-:Y:S01]  /*5900*/  F2FP.BF16.F32.PACK_AB R34, RZ, R34 ;  /* 0x00000022ff22723e */ /* 0x000fe200000010ff */
[----:B------:R1:W-:Y:S01]  /*5910*/  @P1 STG.E.U16 desc[UR36][R12.64+0x12], R63 ;  /* 0x0000123f0c001986 */ /* 0x0003e2000c101524 */
[----:B------:R-:W-:Y:S01]  /*5920*/  ISETP.GT.AND P1, PT, R6, 0x18, PT ;  /* 0x000000180600780c */ /* 0x000fe20003f24270 */
[-C--:B------:R-:W-:Y:S01]  /*5930*/  FMUL R38, R38, R72.reuse ;  /* 0x0000004826267220 */ /* 0x080fe20000400000 */
[----:B------:R-:W-:Y:S01]  /*5940*/  F2FP.BF16.F32.PACK_AB R35, RZ, R35 ;  /* 0x00000023ff23723e */ /* 0x000fe200000010ff */
[----:B------:R1:W-:Y:S01]  /*5950*/  @P5 STG.E.U16 desc[UR36][R8.64+0x22], R49 ;  /* 0x0000223108005986 */ /* 0x0003e2000c101524 */
[----:B------:R-:W-:Y:S01]  /*5960*/  ISETP.GT.AND P5, PT, R3, 0x8, P0 ;  /* 0x000000080300780c */ /* 0x000fe200007a4270 */
[----:B------:R-:W-:Y:S01]  /*5970*/  FMUL R39, R39, R72 ;  /* 0x0000004827277220 */ /* 0x000fe20000400000 */
[----:B------:R-:W-:Y:S01]  /*5980*/  F2FP.BF16.F32.PACK_AB R36, RZ, R36 ;  /* 0x00000024ff24723e */ /* 0x000fe200000010ff */
[----:B------:R1:W-:Y:S01]  /*5990*/  @P4 STG.E.U16 desc[UR36][R8.64+0x20], R48 ;  /* 0x0000203008004986 */ /* 0x0003e2000c101524 */
[----:B------:R-:W-:Y:S01]  /*59a0*/  ISETP.GT.AND P4, PT, R3, RZ, P1 ;  /* 0x000000ff0300720c */ /* 0x000fe20000f84270 */
[----:B0-----:R-:W-:Y:S01]  /*59b0*/  IMAD.WIDE.U32 R10, R4, 0xf0, R14 ;  /* 0x000000f0040a7825 */ /* 0x001fe200078e000e */
[----:B------:R-:W-:Y:S01]  /*59c0*/  F2FP.BF16.F32.PACK_AB R37, RZ, R37 ;  /* 0x00000025ff25723e */ /* 0x000fe200000010ff */
[----:B------:R1:W-:Y:S01]  /*59d0*/  @P3 STG.E.U16 desc[UR36][R14.64+0x20], R50 ;  /* 0x000020320e003986 */ /* 0x0003e2000c101524 */
[----:B------:R-:W-:Y:S01]  /*59e0*/  ISETP.GT.AND P3, PT, R6, 0x19, PT ;  /* 0x000000190600780c */ /* 0x000fe20003f64270 */
[----:B------:R-:W-:Y:S01]  /*59f0*/  IMAD.IADD R11, R5, 0x1, R11 ;  /* 0x00000001050b7824 */ /* 0x000fe200078e020b */
[----:B------:R-:W-:Y:S01]  /*5a00*/  F2FP.BF16.F32.PACK_AB R38, RZ, R38 ;  /* 0x00000026ff26723e */ /* 0x000fe200000010ff */
[-C--:B------:R-:W-:Y:S01]  /*5a10*/  FMUL R24, R24, R72.reuse ;  /* 0x0000004818187220 */ /* 0x080fe20000400000 */
[----:B------:R-:W-:Y:S01]  /*5a20*/  F2FP.BF16.F32.PACK_AB R39, RZ, R39 ;  /* 0x00000027ff27723e */ /* 0x000fe200000010ff */
[----:B------:R1:W-:Y:S01]  /*5a30*/  @P5 STG.E.U16 desc[UR36][R14.64+0x22], R51 ;  /* 0x000022330e005986 */ /* 0x0003e2000c101524 */
[----:B------:R-:W-:Y:S01]  /*5a40*/  ISETP.GT.AND P5, PT, R3, RZ, P3 ;  /* 0x000000ff0300720c */ /* 0x000fe20001fa4270 */
[----:B------:R-:W-:Y:S01]  /*5a50*/  FMUL R25, R25, R72 ;  /* 0x0000004819197220 */ /* 0x000fe20000400000 */
[----:B------:R-:W-:Y:S01]  /*5a60*/  F2FP.BF16.F32.PACK_AB R24, RZ, R24 ;  /* 0x00000018ff18723e */ /* 0x000fe200000010ff */
[----:B------:R1:W-:Y:S01]  /*5a70*/  @P4 STG.E.U16 desc[UR36][R8.64+0x30], R52 ;  /* 0x0000303408004986 */ /* 0x0003e2000c101524 */
[----:B------:R-:W-:Y:S01]  /*5a80*/  ISETP.GT.AND P4, PT, R3, 0x8, P1 ;  /* 0x000000080300780c */ /* 0x000fe20000f84270 */
[-C--:B------:R-:W-:Y:S01]  /*5a90*/  FMUL R26, R26, R72.reuse ;  /* 0x000000481a1a7220 */ /* 0x080fe20000400000 */
[----:B------:R-:W-:Y:S01]  /*5aa0*/  F2FP.BF16.F32.PACK_AB R25, RZ, R25 ;  /* 0x00000019ff19723e */ /* 0x000fe200000010ff */
[-C--:B------:R-:W-:Y:S01]  /*5ab0*/  FMUL R27, R27, R72.reuse ;  /* 0x000000481b1b7220 */ /* 0x080fe20000400000 */
[-C--:B------:R-:W-:Y:S01]  /*5ac0*/  FMUL R28, R28, R72.reuse ;  /* 0x000000481c1c7220 */ /* 0x080fe20000400000 */
[-C--:B------:R-:W-:Y:S01]  /*5ad0*/  FMUL R29, R29, R72.reuse ;  /* 0x000000481d1d7220 */ /* 0x080fe20000400000 */
[-C--:B------:R-:W-:Y:S01]  /*5ae0*/  FMUL R30, R30, R72.reuse ;  /* 0x000000481e1e7220 */ /* 0x080fe20000400000 */
[----:B------:R-:W-:Y:S01]  /*5af0*/  FMUL R31, R31, R72 ;  /* 0x000000481f1f7220 */ /* 0x000fe20000400000 */
[----:B------:R-:W-:Y:S01]  /*5b00*/  F2FP.BF16.F32.PACK_AB R26, RZ, R26 ;  /* 0x0000001aff1a723e */ /* 0x000fe200000010ff */
[----:B------:R1:W-:Y:S01]  /*5b10*/  @P5 STG.E.U16 desc[UR36][R8.64+0x32], R53 ;  /* 0x0000323508005986 */ /* 0x0003e2000c101524 */
[----:B------:R-:W-:-:S02]  /*5b20*/  ISETP.GT.AND P5, PT, R3, 0x8, P3 ;  /* 0x000000080300780c */ /* 0x000fc40001fa4270 */
[----:B------:R-:W-:Y:S01]  /*5b30*/  F2FP.BF16.F32.PACK_AB R27, RZ, R27 ;  /* 0x0000001bff1b723e */ /* 0x000fe200000010ff */
[----:B------:R1:W-:Y:S01]  /*5b40*/  @P4 STG.E.U16 desc[UR36][R14.64+0x30], R54 ;  /* 0x000030360e004986 */ /* 0x0003e2000c101524 */
[C---:B------:R-:W-:Y:S02]  /*5b50*/  ISETP.GT.AND P4, PT, R3.reuse, 0x80, P2 ;  /* 0x000000800300780c */ /* 0x040fe40001784270 */
[----:B------:R-:W-:Y:S02]  /*5b60*/  ISETP.GT.AND P2, PT, R3, 0x88, P2 ;  /* 0x000000880300780c */ /* 0x000fe40001744270 */
[----:B------:R-:W-:Y:S02]  /*5b70*/  F2FP.BF16.F32.PACK_AB R28, RZ, R28 ;  /* 0x0000001cff1c723e */ /* 0x000fe400000010ff */
[----:B------:R-:W-:Y:S02]  /*5b80*/  F2FP.BF16.F32.PACK_AB R29, RZ, R29 ;  /* 0x0000001dff1d723e */ /* 0x000fe400000010ff */
[----:B------:R-:W-:Y:S01]  /*5b90*/  F2FP.BF16.F32.PACK_AB R30, RZ, R30 ;  /* 0x0000001eff1e723e */ /* 0x000fe200000010ff */
[----:B------:R1:W-:Y:S01]  /*5ba0*/  @P5 STG.E.U16 desc[UR36][R14.64+0x32], R55 ;  /* 0x000032370e005986 */ /* 0x0003e2000c101524 */
[----:B------:R-:W-:-:S02]  /*5bb0*/  IADD3 R4, P5, R23, R10, RZ ;  /* 0x0000000a17047210 */ /* 0x000fc40007fbe0ff */
[----:B------:R-:W-:Y:S01]  /*5bc0*/  F2FP.BF16.F32.PACK_AB R31, RZ, R31 ;  /* 0x0000001fff1f723e */ /* 0x000fe200000010ff */
[----:B------:R1:W-:Y:S01]  /*5bd0*/  @P4 STG.E.U16 desc[UR36][R10.64+0x20], R40 ;  /* 0x000020280a004986 */ /* 0x0003e2000c101524 */
[----:B------:R-:W-:Y:S01]  /*5be0*/  ISETP.GT.AND P4, PT, R3, 0x80, P0 ;  /* 0x000000800300780c */ /* 0x000fe20000784270 */
[----:B------:R-:W-:Y:S01]  /*5bf0*/  IMAD.X R5, R7, 0x1, R11, P5 ;  /* 0x0000000107057824 */ /* 0x000fe200028e060b */
[C---:B------:R-:W-:Y:S02]  /*5c00*/  ISETP.GT.AND P0, PT, R3.reuse, 0x88, P0 ;  /* 0x000000880300780c */ /* 0x040fe40000704270 */
[----:B------:R-:W-:-:S09]  /*5c10*/  ISETP.GT.AND P5, PT, R3, 0x88, P3 ;  /* 0x000000880300780c */ /* 0x000fd20001fa4270 */
[----:B------:R1:W-:Y:S01]  /*5c20*/  @P4 STG.E.U16 desc[UR36][R10.64+0x22], R41 ;  /* 0x000022290a004986 */ /* 0x0003e2000c101524 */
[C---:B------:R-:W-:Y:S02]  /*5c30*/  ISETP.GT.AND P4, PT, R3.reuse, 0x80, P1 ;  /* 0x000000800300780c */ /* 0x040fe40000f84270 */
[C---:B------:R-:W-:Y:S01]  /*5c40*/  ISETP.GT.AND P1, PT, R3.reuse, 0x88, P1 ;  /* 0x000000880300780c */ /* 0x040fe20000f24270 */
[----:B------:R1:W-:Y:S01]  /*5c50*/  @P2 STG.E.U16 desc[UR36][R4.64+0x20], R42 ;  /* 0x0000202a04002986 */ /* 0x0003e2000c101524 */
[----:B------:R-:W-:Y:S02]  /*5c60*/  ISETP.GT.AND P2, PT, R3, 0x80, P3 ;  /* 0x000000800300780c */ /* 0x000fe40001f44270 */
[C---:B------:R-:W-:Y:S01]  /*5c70*/  ISETP.GT.AND P3, PT, R6.reuse, 0x20, PT ;  /* 0x000000200600780c */ /* 0x040fe20003f64270 */
[----:B------:R1:W-:Y:S01]  /*5c80*/  @P0 STG.E.U16 desc[UR36][R4.64+0x22], R43 ;  /* 0x0000222b04000986 */ /* 0x0003e2000c101524 */
[----:B------:R-:W-:-:S05]  /*5c90*/  ISETP.GT.AND P0, PT, R6, 0x21, PT ;  /* 0x000000210600780c */ /* 0x000fca0003f04270 */
[----:B------:R1:W-:Y:S01]  /*5ca0*/  @P4 STG.E.U16 desc[UR36][R10.64+0x30], R44 ;  /* 0x0000302c0a004986 */ /* 0x0003e2000c101524 */
[----:B------:R-:W-:-:S03]  /*5cb0*/  ISETP.GT.AND P4, PT, R3, 0x8, P3 ;  /* 0x000000080300780c */ /* 0x000fc60001f84270 */
[----:B------:R1:W-:Y:S01]  /*5cc0*/  @P2 STG.E.U16 desc[UR36][R10.64+0x32], R45 ;  /* 0x0000322d0a002986 */ /* 0x0003e2000c101524 */
[----:B------:R-:W-:-:S03]  /*5cd0*/  ISETP.GT.AND P2, PT, R3, RZ, P0 ;  /* 0x000000ff0300720c */ /* 0x000fc60000744270 */
[----:B------:R1:W-:Y:S01]  /*5ce0*/  @P1 STG.E.U16 desc[UR36][R4.64+0x30], R46 ;  /* 0x0000302e04001986 */ /* 0x0003e2000c101524 */
[----:B------:R-:W-:-:S03]  /*5cf0*/  ISETP.GT.AND P1, PT, R3, RZ, P3 ;  /* 0x000000ff0300720c */ /* 0x000fc60001f24270 */
[----:B------:R1:W-:Y:S01]  /*5d00*/  @P5 STG.E.U16 desc[UR36][R4.64+0x32], R47 ;  /* 0x0000322f04005986 */ /* 0x0003e2000c101524 */
[----:B------:R-:W-:-:S05]  /*5d10*/  ISETP.GT.AND P5, PT, R3, 0x8, P0 ;  /* 0x000000080300780c */ /* 0x000fca00007a4270 */
[----:B------:R1:W-:Y:S01]  /*5d20*/  @P2 STG.E.U16 desc[UR36][R8.64+0x42], R33 ;  /* 0x0000422108002986 */ /* 0x0003e2000c101524 */
[----:B------:R-:W-:-:S03]  /*5d30*/  ISETP.GT.AND P2, PT, R6, 0x29, PT ;  /* 0x000000290600780c */ /* 0x000fc60003f44270 */
[----:B------:R1:W-:Y:S01]  /*5d40*/  @P1 STG.E.U16 desc[UR36][R8.64+0x40], R32 ;  /* 0x0000402008001986 */ /* 0x0003e2000c101524 */
[----:B------:R-:W-:-:S03]  /*5d50*/  ISETP.GT.AND P1, PT, R6, 0x28, PT ;  /* 0x000000280600780c */ /* 0x000fc60003f24270 */
[----:B------:R1:W-:Y:S01]  /*5d60*/  @P4 STG.E.U16 desc[UR36][R14.64+0x40], R34 ;  /* 0x000040220e004986 */ /* 0x0003e2000c101524 */
[----:B------:R-:W-:-:S03]  /*5d70*/  ISETP.GT.AND P4, PT, R3, RZ, P2 ;  /* 0x000000ff0300720c */ /* 0x000fc60001784270 */
[----:B------:R1:W-:Y:S01]  /*5d80*/  @P5 STG.E.U16 desc[UR36][R14.64+0x42], R35 ;  /* 0x000042230e005986 */ /* 0x0003e2000c101524 */
[----:B------:R-:W-:-:S09]  /*5d90*/  ISETP.GT.AND P5, PT, R3, RZ, P1 ;  /* 0x000000ff0300720c */ /* 0x000fd20000fa4270 */
[----:B------:R1:W-:Y:S01]  /*5da0*/  @P4 STG.E.U16 desc[UR36][R8.64+0x52], R37 ;  /* 0x0000522508004986 */ /* 0x0003e2000c101524 */
[----:B------:R-:W-:-:S03]  /*5db0*/  ISETP.GT.AND P4, PT, R3, 0x8, P2 ;  /* 0x000000080300780c */ /* 0x000fc60001784270 */
[----:B------:R1:W-:Y:S01]  /*5dc0*/  @P5 STG.E.U16 desc[UR36][R8.64+0x50], R36 ;  /* 0x0000502408005986 */ /* 0x0003e2000c101524 */
[----:B------:R-:W-:-:S09]  /*5dd0*/  ISETP.GT.AND P5, PT, R3, 0x8, P1 ;  /* 0x000000080300780c */ /* 0x000fd20000fa4270 */
[----:B------:R1:W-:Y:S01]  /*5de0*/  @P4 STG.E.U16 desc[UR36][R14.64+0x52], R39 ;  /* 0x000052270e004986 */ /* 0x0003e2000c101524 */
[C---:B------:R-:W-:Y:S02]  /*5df0*/  ISETP.GT.AND P4, PT, R3.reuse, 0x80, P3 ;  /* 0x000000800300780c */ /* 0x040fe40001f84270 */
[C---:B------:R-:W-:Y:S01]  /*5e00*/  ISETP.GT.AND P3, PT, R3.reuse, 0x88, P3 ;  /* 0x000000880300780c */ /* 0x040fe20001f64270 */
[----:B------:R1:W-:Y:S01]  /*5e10*/  @P5 STG.E.U16 desc[UR36][R14.64+0x50], R38 ;  /* 0x000050260e005986 */ /* 0x0003e2000c101524 */
[C---:B------:R-:W-:Y:S02]  /*5e20*/  ISETP.GT.AND P5, PT, R3.reuse, 0x80, P0 ;  /* 0x000000800300780c */ /* 0x040fe400007a4270 */
[----:B------:R-:W-:-:S07]  /*5e30*/  ISETP.GT.AND P0, PT, R3, 0x88, P0 ;  /* 0x000000880300780c */ /* 0x000fce0000704270 */
[----:B------:R1:W-:Y:S01]  /*5e40*/  @P4 STG.E.U16 desc[UR36][R10.64+0x40], R24 ;  /* 0x000040180a004986 */ /* 0x0003e2000c101524 */
[C---:B------:R-:W-:Y:S02]  /*5e50*/  ISETP.GT.AND P4, PT, R3.reuse, 0x80, P1 ;  /* 0x000000800300780c */ /* 0x040fe40000f84270 */
[C---:B------:R-:W-:Y:S01]  /*5e60*/  ISETP.GT.AND P1, PT, R3.reuse, 0x88, P1 ;  /* 0x000000880300780c */ /* 0x040fe20000f24270 */
[----:B------:R1:W-:Y:S01]  /*5e70*/  @P5 STG.E.U16 desc[UR36][R10.64+0x42], R25 ;  /* 0x000042190a005986 */ /* 0x0003e2000c101524 */
[C---:B------:R-:W-:Y:S02]  /*5e80*/  ISETP.GT.AND P5, PT, R3.reuse, 0x80, P2 ;  /* 0x000000800300780c */ /* 0x040fe400017a4270 */
[----:B------:R-:W-:Y:S01]  /*5e90*/  ISETP.GT.AND P2, PT, R3, 0x88, P2 ;  /* 0x000000880300780c */ /* 0x000fe20001744270 */
[----:B------:R1:W-:Y:S04]  /*5ea0*/  @P3 STG.E.U16 desc[UR36][R4.64+0x40], R26 ;  /* 0x0000401a04003986 */ /* 0x0003e8000c101524 */
[----:B------:R1:W-:Y:S04]  /*5eb0*/  @P0 STG.E.U16 desc[UR36][R4.64+0x42], R27 ;  /* 0x0000421b04000986 */ /* 0x0003e8000c101524 */
[----:B------:R1:W-:Y:S04]  /*5ec0*/  @P4 STG.E.U16 desc[UR36][R10.64+0x50], R28 ;  /* 0x0000501c0a004986 */ /* 0x0003e8000c101524 */
[----:B------:R1:W-:Y:S04]  /*5ed0*/  @P5 STG.E.U16 desc[UR36][R10.64+0x52], R29 ;  /* 0x0000521d0a005986 */ /* 0x0003e8000c101524 */
[----:B------:R1:W-:Y:S04]  /*5ee0*/  @P1 STG.E.U16 desc[UR36][R4.64+0x50], R30 ;  /* 0x0000501e04001986 */ /* 0x0003e8000c101524 */
[----:B------:R1:W-:Y:S02]  /*5ef0*/  @P2 STG.E.U16 desc[UR36][R4.64+0x52], R31 ;  /* 0x0000521f04002986 */ /* 0x0003e4000c101524 */
.L_x_120:
[----:B------:R-:W-:Y:S05]  /*5f00*/  BSYNC B0 ;  /* 0x0000000000007941 */ /* 0x000fea0003800000 */
.L_x_28:
[----:B------:R-:W-:Y:S01]  /*5f10*/  ULDC UR4, c[0x0][0xc] ;  /* 0x0000030000047ab9 */ /* 0x000fe20000000800 */
[----:B------:R-:W-:Y:S01]  /*5f20*/  ULDC UR5, c[0x0][0x10] ;  /* 0x0000040000057ab9 */ /* 0x000fe20000000800 */
[----:B------:R-:W2:Y:S01]  /*5f30*/  LDC R3, c[0x0][0x14] ;  /* 0x00000500ff037b82 */ /* 0x000ea20000000800 */
[----:B------:R-:W-:Y:S01]  /*5f40*/  UIMAD.WIDE.U32 UR4, UR4, UR5, URZ ;  /* 0x00000005040472a5 */ /* 0x000fe2000f8e003f */
[----:B------:R-:W-:Y:S02]  /*5f50*/  IMAD.MOV.U32 R75, RZ, RZ, -0x1 ;  /* 0xffffffffff4b7424 */ /* 0x000fe400078e00ff */
[----:B------:R-:W-:-:S03]  /*5f60*/  IMAD.MOV.U32 R23, RZ, RZ, -0x1 ;  /* 0xffffffffff177424 */ /* 0x000fc600078e00ff */
[----:B--2---:R-:W-:-:S04]  /*5f70*/  IMAD.WIDE.U32 R16, R3, UR4, R16 ;  /* 0x0000000403107c25 */ /* 0x004fc8000f8e0010 */
[----:B------:R-:W-:Y:S01]  /*5f80*/  IMAD R3, R3, UR5, RZ ;  /* 0x0000000503037c24 */ /* 0x000fe2000f8e02ff */
[----:B------:R-:W-:Y:S02]  /*5f90*/  ULDC.64 UR4, c[0x0][0x650] ;  /* 0x0001940000047ab9 */ /* 0x000fe40000000a00 */
[----:B------:R-:W-:Y:S01]  /*5fa0*/  ISETP.GE.U32.AND P0, PT, R16, UR4, PT ;  /* 0x0000000410007c0c */ /* 0x000fe2000bf06070 */
[--C-:B------:R-:W-:Y:S01]  /*5fb0*/  IMAD.IADD R17, R17, 0x1, R3.reuse ;  /* 0x0000000111117824 */ /* 0x100fe200078e0203 */
[----:B------:R-:W-:-:S04]  /*5fc0*/  PRMT R3, RZ, 0x7610, R3 ;  /* 0x00007610ff037816 */ /* 0x000fc80000000003 */
[----:B------:R-:W-:-:S13]  /*5fd0*/  ISETP.GE.U32.AND.EX P0, PT, R17, UR5, PT, P0 ;  /* 0x0000000511007c0c */ /* 0x000fda000bf06100 */
[----:B------:R-:W-:Y:S05]  /*5fe0*/  @P0 BRA `(.L_x_121) ;  /* 0x0000000400640947 */ /* 0x000fea0003800000 */
[----:B-1-3--:R-:W1:Y:S01]  /*5ff0*/  S2R R12, SR_CTAID.X ;  /* 0x00000000000c7919 */ /* 0x00ae620000002500 */
[----:B0-----:R-:W0:Y:S01]  /*6000*/  LDC.64 R10, c[0x0][0x628] ;  /* 0x00018a00ff0a7b82 */ /* 0x001e220000000a00 */
[----:B------:R-:W-:Y:S01]  /*6010*/  ULDC UR4, c[0x0][0x150] ;  /* 0x0000540000047ab9 */ /* 0x000fe20000000800 */
[----:B------:R-:W-:Y:S01]  /*6020*/  IMAD.MOV.U32 R8, RZ, RZ, R16 ;  /* 0x000000ffff087224 */ /* 0x000fe200078e0010 */
[----:B------:R-:W2:Y:S01]  /*6030*/  S2R R24, SR_CTAID.Y ;  /* 0x0000000000187919 */ /* 0x000ea20000002600 */
[----:B------:R-:W-:-:S04]  /*6040*/  IMAD.MOV.U32 R9, RZ, RZ, R17 ;  /* 0x000000ffff097224 */ /* 0x000fc800078e0011 */
[----:B------:R-:W3:Y:S08]  /*6050*/  LDC R21, c[0x0][0x144] ;  /* 0x00005100ff157b82 */ /* 0x000ef00000000800 */
[----:B------:R-:W2:Y:S08]  /*6060*/  LDC R0, c[0x0][0x630] ;  /* 0x00018c00ff007b82 */ /* 0x000eb00000000800 */
[----:B----4-:R-:W4:Y:S01]  /*6070*/  LDC.64 R14, c[0x0][0x620] ;  /* 0x00018800ff0e7b82 */ /* 0x010f220000000a00 */
[----:B0-----:R-:W-:-:S04]  /*6080*/  ISETP.NE.U32.AND P0, PT, R10, RZ, PT ;  /* 0x000000ff0a00720c */ /* 0x001fc80003f05070 */
[----:B------:R-:W-:Y:S02]  /*6090*/  ISETP.NE.AND.EX P0, PT, R11, RZ, PT, P0 ;  /* 0x000000ff0b00720c */ /* 0x000fe40003f05300 */
[----:B-1----:R-:W-:-:S05]  /*60a0*/  I2FP.F32.U32 R3, R12 ;  /* 0x0000000c00037245 */ /* 0x002fca0000201000 */
[----:B------:R-:W-:-:S04]  /*60b0*/  FMUL R3, R3, UR4 ;  /* 0x0000000403037c20 */ /* 0x000fc80008400000 */
[----:B------:R0:W1:Y:S02]  /*60c0*/  F2I.U32.TRUNC.NTZ R20, R3 ;  /* 0x0000000300147305 */ /* 0x000064000020f000 */
[----:B--23--:R-:W-:Y:S05]  /*60d0*/  @!P0 BRA `(.L_x_122) ;  /* 0x0000000000288947 */ /* 0x00cfea0003800000 */
[----:B0-----:R-:W0:Y:S02]  /*60e0*/  LDC R3, c[0x0][0x634] ;  /* 0x00018d00ff037b82 */ /* 0x001e240000000800 */
        /* <DEDUP_REMOVED lines=9> */
.L_x_122:
[----:B------:R-:W2:Y:S01]  /*6180*/  LDC.64 R28, c[0x0][0x640] ;  /* 0x00019000ff1c7b82 */ /* 0x000ea20000000a00 */
[-CC-:B------:R-:W-:Y:S01]  /*6190*/  SHF.R.U64 R23, R8, R0.reuse, R9.reuse ;  /* 0x0000000008177219 */ /* 0x180fe20000001209 */
[----:B-1----:R-:W-:Y:S01]  /*61a0*/  IMAD.MOV R20, RZ, RZ, -R20 ;  /* 0x000000ffff147224 */ /* 0x002fe200078e0a14 */
[----:B------:R-:W-:Y:S01]  /*61b0*/  SHF.R.U32.HI R0, RZ, R0, R9 ;  /* 0x00000000ff007219 */ /* 0x000fe20000011609 */
[----:B------:R-:W-:Y:S01]  /*61c0*/  ULDC UR4, c[0x0][0x154] ;  /* 0x0000550000047ab9 */ /* 0x000fe20000000800 */
[----:B0-----:R-:W-:Y:S01]  /*61d0*/  IADD3 R3, P0, RZ, -R23, RZ ;  /* 0x80000017ff037210 */ /* 0x001fe20007f1e0ff */
[----:B------:R-:W-:Y:S02]  /*61e0*/  IMAD R21, R21, R20, R12 ;  /* 0x0000001415157224 */ /* 0x000fe400078e020c */
[----:B------:R-:W0:Y:S01]  /*61f0*/  LDC R6, c[0x0][0x618] ;  /* 0x00018600ff067b82 */ /* 0x000e220000000800 */
[----:B------:R-:W-:Y:S02]  /*6200*/  IMAD.MOV.U32 R7, RZ, RZ, 0x1 ;  /* 0x00000001ff077424 */ /* 0x000fe400078e00ff */
[----:B------:R-:W-:-:S04]  /*6210*/  IMAD.X R5, RZ, RZ, ~R0, P0 ;  /* 0x000000ffff057224 */ /* 0x000fc800000e0e00 */
[-C--:B----4-:R-:W-:Y:S01]  /*6220*/  IMAD R0, R5, R14.reuse, RZ ;  /* 0x0000000e05007224 */ /* 0x090fe200078e02ff */
[----:B------:R-:W1:Y:S01]  /*6230*/  LDC R8, c[0x0][0x608] ;  /* 0x00018200ff087b82 */ /* 0x000e620000000800 */
[----:B------:R-:W-:-:S04]  /*6240*/  IMAD.WIDE.U32 R4, R3, R14, R16 ;  /* 0x0000000e03047225 */ /* 0x000fc800078e0010 */
[----:B------:R-:W-:Y:S01]  /*6250*/  IMAD R3, R3, R15, R0 ;  /* 0x0000000f03037224 */ /* 0x000fe200078e0200 */
[----:B------:R-:W-:Y:S02]  /*6260*/  I2FP.F32.U32 R0, R24 ;  /* 0x0000001800007245 */ /* 0x000fe40000201000 */
[----:B------:R-:W3:Y:S01]  /*6270*/  LDC R26, c[0x0][0x658] ;  /* 0x00019600ff1a7b82 */ /* 0x000ee20000000800 */
[----:B------:R-:W-:Y:S01]  /*6280*/  IMAD.IADD R3, R5, 0x1, R3 ;  /* 0x0000000105037824 */ /* 0x000fe200078e0203 */
[----:B--2---:R-:W-:Y:S01]  /*6290*/  ISETP.NE.U32.AND P0, PT, R28, RZ, PT ;  /* 0x000000ff1c00720c */ /* 0x004fe20003f05070 */
[----:B------:R-:W-:Y:S01]  /*62a0*/  FMUL R0, R0, UR4 ;  /* 0x0000000400007c20 */ /* 0x000fe20008400000 */
[----:B------:R-:W-:Y:S02]  /*62b0*/  IMAD.MOV.U32 R5, RZ, RZ, -0x1 ;  /* 0xffffffffff057424 */ /* 0x000fe400078e00ff */
[----:B------:R-:W-:Y:S01]  /*62c0*/  ISETP.NE.AND.EX P0, PT, R29, RZ, PT, P0 ;  /* 0x000000ff1d00720c */ /* 0x000fe20003f05300 */
[----:B------:R2:W4:Y:S01]  /*62d0*/  F2I.U32.TRUNC.NTZ R13, R0 ;  /* 0x00000000000d7305 */ /* 0x000522000020f000 */
[----:B------:R-:W2:Y:S01]  /*62e0*/  LDC R15, c[0x0][0x148] ;  /* 0x00005200ff0f7b82 */ /* 0x000ea20000000800 */
[----:B0-----:R-:W-:-:S02]  /*62f0*/  SHF.R.U64 R12, R4, R6, R3 ;  /* 0x00000006040c7219 */ /* 0x001fc40000001203 */
[----:B------:R-:W-:-:S05]  /*6300*/  SHF.R.U32.HI R3, RZ, R6, R3 ;  /* 0x00000006ff037219 */ /* 0x000fca0000011603 */
[----:B------:R-:W0:Y:S01]  /*6310*/  LDC R20, c[0x0][0x600] ;  /* 0x00018000ff147b82 */ /* 0x000e220000000800 */
[-CC-:B-1----:R-:W-:Y:S02]  /*6320*/  SHF.R.U64 R10, R12, R8.reuse, R3.reuse ;  /* 0x000000080c0a7219 */ /* 0x182fe40000001203 */
[----:B------:R-:W-:-:S05]  /*6330*/  SHF.R.U32.HI R3, RZ, R8, R3 ;  /* 0x00000008ff037219 */ /* 0x000fca0000011603 */
[----:B------:R-:W1:Y:S01]  /*6340*/  LDC R27, c[0x0][0x648] ;  /* 0x00019200ff1b7b82 */ /* 0x000e620000000800 */
[-C--:B---3--:R-:W-:Y:S02]  /*6350*/  SHF.L.U32 R4, R5, R26.reuse, RZ ;  /* 0x0000001a05047219 */ /* 0x088fe400000006ff */
[-CC-:B------:R-:W-:Y:S02]  /*6360*/  SHF.R.U64 R14, R10, R26.reuse, R3.reuse ;  /* 0x0000001a0a0e7219 */ /* 0x180fe40000001203 */
[----:B------:R-:W-:Y:S02]  /*6370*/  SHF.R.U32.HI R5, RZ, R26, R3 ;  /* 0x0000001aff057219 */ /* 0x000fe40000011603 */
[----:B------:R-:W-:Y:S01]  /*6380*/  LOP3.LUT R25, RZ, R4, RZ, 0x33, !PT ;  /* 0x00000004ff197212 */ /* 0x000fe200078e33ff */
[----:B------:R-:W3:Y:S01]  /*6390*/  LDC R30, c[0x0][0x638] ;  /* 0x00018e00ff1e7b82 */ /* 0x000ee20000000800 */
[----:B------:R-:W-:Y:S01]  /*63a0*/  SHF.L.U32 R26, R7, R26, RZ ;  /* 0x0000001a071a7219 */ /* 0x000fe200000006ff */
[----:B------:R-:W-:-:S06]  /*63b0*/  IMAD.MOV.U32 R4, RZ, RZ, R14 ;  /* 0x000000ffff047224 */ /* 0x000fcc00078e000e */
[----:B------:R-:W0:Y:S01]  /*63c0*/  LDC R31, c[0x0][0x610] ;  /* 0x00018400ff1f7b82 */ /* 0x000e220000000800 */
[----:B----4-:R-:W-:Y:S05]  /*63d0*/  @!P0 BRA `(.L_x_123) ;  /* 0x0000000000288947 */ /* 0x010fea0003800000 */
[----:B------:R-:W4:Y:S02]  /*63e0*/  LDC R3, c[0x0][0x64c] ;  /* 0x00019300ff037b82 */ /* 0x000f240000000800 */
[----:B----4-:R-:W-:-:S05]  /*63f0*/  IADD3 R3, P0, R14, R3, RZ ;  /* 0x000000030e037210 */ /* 0x010fca0007f1e0ff */
        /* <DEDUP_REMOVED lines=8> */
.L_x_123:
[----:B------:R-:W-:Y:S01]  /*6480*/  ISETP.NE.AND P0, PT, R2, 0x1, PT ;  /* 0x000000010200780c */ /* 0x000fe20003f05270 */
[----:B0-----:R-:W-:Y:S01]  /*6490*/  VIADD R7, R20, 0xffffffff ;  /* 0xffffffff14077836 */ /* 0x001fe20000000000 */
[----:B-12---:R-:W-:Y:S01]  /*64a0*/  SHF.R.U64 R0, R4, R27, R5 ;  /* 0x0000001b04007219 */ /* 0x006fe20000001205 */
[----:B------:R-:W-:Y:S01]  /*64b0*/  IMAD.MOV R13, RZ, RZ, -R13 ;  /* 0x000000ffff0d7224 */ /* 0x000fe200078e0a0d */
[----:B------:R-:W-:Y:S01]  /*64c0*/  LOP3.LUT R5, R10, R25, RZ, 0xc0, !PT ;  /* 0x000000190a057212 */ /* 0x000fe200078ec0ff */
[----:B------:R-:W-:Y:S01]  /*64d0*/  IMAD.MOV.U32 R4, RZ, RZ, 0x1 ;  /* 0x00000001ff047424 */ /* 0x000fe200078e00ff */
[----:B------:R-:W-:Y:S01]  /*64e0*/  LOP3.LUT R12, R12, R7, RZ, 0xc0, !PT ;  /* 0x000000070c0c7212 */ /* 0x000fe200078ec0ff */
[----:B------:R-:W-:Y:S02]  /*64f0*/  IMAD.MOV R3, RZ, RZ, -R0 ;  /* 0x000000ffff037224 */ /* 0x000fe400078e0a00 */
[----:B------:R-:W-:Y:S02]  /*6500*/  IMAD R0, R26, R0, R5 ;  /* 0x000000001a007224 */ /* 0x000fe400078e0205 */
[----:B---3--:R-:W-:-:S02]  /*6510*/  IMAD R3, R3, R30, R14 ;  /* 0x0000001e03037224 */ /* 0x008fc400078e020e */
[----:B------:R-:W-:Y:S02]  /*6520*/  @P0 IMAD R21, R15, R13, R24 ;  /* 0x0000000d0f150224 */ /* 0x000fe400078e0218 */
[----:B------:R-:W-:Y:S01]  /*6530*/  IMAD R5, R3, R20, R12 ;  /* 0x0000001403057224 */ /* 0x000fe200078e020c */
[----:B------:R-:W-:Y:S01]  /*6540*/  PRMT R3, R4, 0x7610, R3 ;  /* 0x0000761004037816 */ /* 0x000fe20000000003 */
[----:B------:R-:W-:-:S05]  /*6550*/  IMAD R0, R0, R31, R21 ;  /* 0x0000001f00007224 */ /* 0x000fca00078e0215 */
[----:B------:R-:W-:Y:S02]  /*6560*/  SEL R75, R5, R0, !P0 ;  /* 0x00000000054b7207 */ /* 0x000fe40004000000 */
[----:B------:R-:W-:-:S07]  /*6570*/  SEL R0, R0, R5, !P0 ;  /* 0x0000000500007207 */ /* 0x000fce0004000000 */
.L_x_121:
[----:B------:R-:W-:Y:S01]  /*6580*/  LOP3.LUT P0, RZ, R3, 0xff, RZ, 0xc0, !PT ;  /* 0x000000ff03ff7812 */ /* 0x000fe2000780c0ff */
[----:B------:R-:W-:-:S12]  /*6590*/  IMAD.MOV.U32 R74, RZ, RZ, R0 ;  /* 0x000000ffff4a7224 */ /* 0x000fd800078e0000 */
[----:B------:R-:W-:Y:S05]  /*65a0*/  @P0 BRA `(.L_x_124) ;  /* 0xffffffa800680947 */ /* 0x000fea000383ffff */
[----:B------:R-:W-:Y:S05]  /*65b0*/  EXIT ;  /* 0x000000000000794d */ /* 0x000fea0003800000 */
.L_x_3:
[----:B0-----:R-:W-:Y:S01]  /*65c0*/  ULDC.64 UR4, c[0x0][0x650] ;  /* 0x0001940000047ab9 */ /* 0x001fe20000000a00 */
        /* <DEDUP_REMOVED lines=25> */
.L_x_126:
[--C-:B------:R-:W-:Y:S01]  /*6760*/  SHF.R.U64 R12, R10, R14, R11.reuse ;  /* 0x0000000e0a0c7219 */ /* 0x100fe2000000120b */
[----:B------:R-:W0:Y:S01]  /*6770*/  LDC R22, c[0x0][0x618] ;  /* 0x00018600ff167b82 */ /* 0x000e220000000800 */
[----:B------:R-:W-:Y:S01]  /*6780*/  I2FP.F32.U32 R6, R4 ;  /* 0x0000000400067245 */ /* 0x000fe20000201000 */
[----:B------:R-:W-:Y:S01]  /*6790*/  ULDC UR4, c[0x0][0x150] ;  /* 0x0000540000047ab9 */ /* 0x000fe20000000800 */
[----:B------:R-:W-:Y:S02]  /*67a0*/  SHF.R.U32.HI R5, RZ, R14, R11 ;  /* 0x0000000eff057219 */ /* 0x000fe4000001160b */
[----:B------:R-:W-:Y:S01]  /*67b0*/  IADD3 R9, P0, RZ, -R12, RZ ;  /* 0x8000000cff097210 */ /* 0x000fe20007f1e0ff */
[----:B------:R-:W-:Y:S01]  /*67c0*/  FMUL R11, R6, UR4 ;  /* 0x00000004060b7c20 */ /* 0x000fe20008400000 */
[----:B------:R-:W-:Y:S01]  /*67d0*/  ULDC UR4, c[0x0][0x154] ;  /* 0x0000550000047ab9 */ /* 0x000fe20000000800 */
[----:B------:R-:W1:Y:S02]  /*67e0*/  LDC.64 R24, c[0x0][0x640] ;  /* 0x00019000ff187b82 */ /* 0x000e640000000a00 */
[----:B------:R-:W-:-:S02]  /*67f0*/  IMAD.X R5, RZ, RZ, ~R5, P0 ;  /* 0x000000ffff057224 */ /* 0x000fc400000e0e05 */
[----:B------:R-:W2:Y:S01]  /*6800*/  F2I.U32.TRUNC.NTZ R11, R11 ;  /* 0x0000000b000b7305 */ /* 0x000ea2000020f000 */
[----:B------:R-:W-:-:S03]  /*6810*/  IMAD.WIDE.U32 R6, R9, R20, R16 ;  /* 0x0000001409067225 */ /* 0x000fc600078e0010 */
[----:B------:R-:W3:Y:S01]  /*6820*/  LDC R13, c[0x0][0x144] ;  /* 0x00005100ff0d7b82 */ /* 0x000ee20000000800 */
[----:B------:R-:W-:-:S04]  /*6830*/  IMAD R8, R5, R20, RZ ;  /* 0x0000001405087224 */ /* 0x000fc800078e02ff */
[----:B------:R-:W-:Y:S02]  /*6840*/  IMAD R5, R9, R21, R8 ;  /* 0x0000001509057224 */ /* 0x000fe400078e0208 */
[----:B------:R-:W-:Y:S01]  /*6850*/  IMAD.MOV.U32 R8, RZ, RZ, -0x1 ;  /* 0xffffffffff087424 */ /* 0x000fe200078e00ff */
[----:B------:R-:W4:Y:S01]  /*6860*/  LDC R14, c[0x0][0x608] ;  /* 0x00018200ff0e7b82 */ /* 0x000f220000000800 */
[----:B------:R-:W-:Y:S01]  /*6870*/  IMAD.IADD R5, R7, 0x1, R5 ;  /* 0x0000000107057824 */ /* 0x000fe200078e0205 */
[----:B------:R-:W-:-:S04]  /*6880*/  I2FP.F32.U32 R7, R3 ;  /* 0x0000000300077245 */ /* 0x000fc80000201000 */
[-C--:B0-----:R-:W-:Y:S01]  /*6890*/  SHF.R.U64 R10, R6, R22.reuse, R5 ;  /* 0x00000016060a7219 */ /* 0x081fe20000001205 */
[----:B--2---:R-:W-:Y:S01]  /*68a0*/  IMAD.MOV R6, RZ, RZ, -R11 ;  /* 0x000000ffff067224 */ /* 0x004fe200078e0a0b */
[----:B------:R-:W0:Y:S01]  /*68b0*/  LDC R9, c[0x0][0x658] ;  /* 0x00019600ff097b82 */ /* 0x000e220000000800 */
[----:B-1----:R-:W-:Y:S01]  /*68c0*/  ISETP.NE.U32.AND P0, PT, R24, RZ, PT ;  /* 0x000000ff1800720c */ /* 0x002fe20003f05070 */
[----:B------:R-:W-:Y:S01]  /*68d0*/  FMUL R7, R7, UR4 ;  /* 0x0000000407077c20 */ /* 0x000fe20008400000 */
[----:B------:R-:W-:Y:S02]  /*68e0*/  SHF.R.U32.HI R5, RZ, R22, R5 ;  /* 0x00000016ff057219 */ /* 0x000fe40000011605 */
[----:B------:R-:W-:-:S03]  /*68f0*/  ISETP.NE.AND.EX P0, PT, R25, RZ, PT, P0 ;  /* 0x000000ff1900720c */ /* 0x000fc60003f05300 */
[----:B------:R-:W1:Y:S01]  /*6900*/  LDC R20, c[0x0][0x148] ;  /* 0x00005200ff147b82 */ /* 0x000e620000000800 */
[----:B---3--:R-:W-:Y:S02]  /*6910*/  IMAD R23, R13, R6, R4 ;  /* 0x000000060d177224 */ /* 0x008fe400078e0204 */
[----:B------:R-:W-:-:S05]  /*6920*/  IMAD.MOV.U32 R6, RZ, RZ, 0x1 ;  /* 0x00000001ff067424 */ /* 0x000fca00078e00ff */
[----:B------:R-:W2:Y:S01]  /*6930*/  LDC R21, c[0x0][0x600] ;  /* 0x00018000ff157b82 */ /* 0x000ea20000000800 */
[-CC-:B----4-:R-:W-:Y:S02]  /*6940*/  SHF.R.U64 R13, R10, R14.reuse, R5.reuse ;  /* 0x0000000e0a0d7219 */ /* 0x190fe40000001205 */
[----:B------:R-:W-:Y:S02]  /*6950*/  SHF.R.U32.HI R4, RZ, R14, R5 ;  /* 0x0000000eff047219 */ /* 0x000fe40000011605 */
[----:B------:R3:W4:Y:S03]  /*6960*/  F2I.U32.TRUNC.NTZ R14, R7 ;  /* 0x00000007000e7305 */ /* 0x000726000020f000 */
[----:B------:R-:W1:Y:S01]  /*6970*/  LDC R26, c[0x0][0x648] ;  /* 0x00019200ff1a7b82 */ /* 0x000e620000000800 */
[-C--:B0-----:R-:W-:Y:S02]  /*6980*/  SHF.R.U64 R15, R13, R9.reuse, R4 ;  /* 0x000000090d0f7219 */ /* 0x081fe40000001204 */
[----:B------:R-:W-:-:S02]  /*6990*/  SHF.L.U32 R8, R8, R9, RZ ;  /* 0x0000000908087219 */ /* 0x000fc400000006ff */
[-C--:B------:R-:W-:Y:S01]  /*69a0*/  SHF.R.U32.HI R5, RZ, R9.reuse, R4 ;  /* 0x00000009ff057219 */ /* 0x080fe20000011604 */
[----:B------:R-:W-:Y:S01]  /*69b0*/  IMAD.MOV.U32 R4, RZ, RZ, R15 ;  /* 0x000000ffff047224 */ /* 0x000fe200078e000f */
[----:B------:R-:W-:Y:S01]  /*69c0*/  SHF.L.U32 R22, R6, R9, RZ ;  /* 0x0000000906167219 */ /* 0x000fe200000006ff */
[----:B------:R-:W0:Y:S01]  /*69d0*/  LDC R27, c[0x0][0x638] ;  /* 0x00018e00ff1b7b82 */ /* 0x000e220000000800 */
[----:B------:R-:W-:-:S07]  /*69e0*/  LOP3.LUT R28, RZ, R8, RZ, 0x33, !PT ;  /* 0x00000008ff1c7212 */ /* 0x000fce00078e33ff */
        /* <DEDUP_REMOVED lines=12> */
.L_x_127:
[----:B------:R-:W-:Y:S01]  /*6ab0*/  ISETP.NE.AND P0, PT, R2, 0x1, PT ;  /* 0x000000010200780c */ /* 0x000fe20003f05270 */
[----:B--2---:R-:W-:Y:S01]  /*6ac0*/  VIADD R7, R21, 0xffffffff ;  /* 0xffffffff15077836 */ /* 0x004fe20000000000 */
[----:B-1----:R-:W-:Y:S01]  /*6ad0*/  SHF.R.U64 R5, R4, R26, R5 ;  /* 0x0000001a04057219 */ /* 0x002fe20000001205 */
[----:B------:R-:W-:Y:S01]  /*6ae0*/  IMAD.MOV R14, RZ, RZ, -R14 ;  /* 0x000000ffff0e7224 */ /* 0x000fe200078e0a0e */
[----:B------:R-:W-:Y:S01]  /*6af0*/  LOP3.LUT R4, R13, R28, RZ, 0xc0, !PT ;  /* 0x0000001c0d047212 */ /* 0x000fe200078ec0ff */
[----:B------:R-:W-:Y:S01]  /*6b00*/  IMAD.MOV.U32 R8, RZ, RZ, R12 ;  /* 0x000000ffff087224 */ /* 0x000fe200078e000c */
[----:B------:R-:W-:Y:S01]  /*6b10*/  LOP3.LUT R10, R10, R7, RZ, 0xc0, !PT ;  /* 0x000000070a0a7212 */ /* 0x000fe200078ec0ff */
[----:B------:R-:W-:Y:S02]  /*6b20*/  IMAD.MOV R6, RZ, RZ, -R5 ;  /* 0x000000ffff067224 */ /* 0x000fe400078e0a05 */
[----:B------:R-:W-:-:S04]  /*6b30*/  IMAD R4, R22, R5, R4 ;  /* 0x0000000516047224 */ /* 0x000fc800078e0204 */
[----:B------:R-:W-:Y:S02]  /*6b40*/  @P0 IMAD R23, R20, R14, R3 ;  /* 0x0000000e14170224 */ /* 0x000fe400078e0203 */
[----:B0-----:R-:W-:Y:S02]  /*6b50*/  IMAD R3, R6, R27, R15 ;  /* 0x0000001b06037224 */ /* 0x001fe400078e020f */
[----:B------:R-:W-:Y:S02]  /*6b60*/  IMAD R7, R4, R29, R23 ;  /* 0x0000001d04077224 */ /* 0x000fe400078e0217 */
[----:B------:R-:W-:Y:S02]  /*6b70*/  IMAD R4, R3, R21, R10 ;  /* 0x0000001503047224 */ /* 0x000fe400078e020a */
[----:B------:R-:W-:-:S03]  /*6b80*/  IMAD.MOV.U32 R6, RZ, RZ, 0x1 ;  /* 0x00000001ff067424 */ /* 0x000fc600078e00ff */
[----:B------:R-:W-:Y:S02]  /*6b90*/  SEL R9, R4, R7, !P0 ;  /* 0x0000000704097207 */ /* 0x000fe40004000000 */
[----:B------:R-:W-:-:S07]  /*6ba0*/  SEL R7, R7, R4, !P0 ;  /* 0x0000000407077207 */ /* 0x000fce0004000000 */
.L_x_125:
[----:B------:R-:W-:-:S08]  /*6bb0*/  NOP ;  /* 0x0000000000007918 */ /* 0x000fd00000000000 */
[----:B------:R-:W0:-:S00]  /*6bc0*/  USETMAXREG.DEALLOC.CTAPOOL 0x28 ;  /* 0x00000028000079c8 */ /* 0x000e0000080e0500 */
[----:B0-----:R-:W-:-:S13]  /*6bd0*/  ISETP.NE.AND P0, PT, R0, RZ, PT ;  /* 0x000000ff0000720c */ /* 0x001fda0003f05270 */
[----:B------:R-:W-:Y:S05]  /*6be0*/  @P0 EXIT ;  /* 0x000000000000094d */ /* 0x000fea0003800000 */
[----:B------:R-:W-:Y:S01]  /*6bf0*/  LOP3.LUT P0, RZ, R6, 0xff, RZ, 0xc0, !PT ;  /* 0x000000ff06ff7812 */ /* 0x000fe2000780c0ff */
[----:B------:R-:W-:Y:S02]  /*6c00*/  IMAD.MOV.U32 R0, RZ, RZ, 0x1 ;  /* 0x00000001ff007424 */ /* 0x000fe400078e00ff */
[----:B------:R-:W-:-:S10]  /*6c10*/  IMAD.MOV.U32 R12, RZ, RZ, RZ ;  /* 0x000000ffff0c7224 */ /* 0x000fd400078e00ff */
[----:B------:R-:W-:Y:S05]  /*6c20*/  @!P0 BRA `(.L_x_128) ;  /* 0x0000000c00308947 */ /* 0x000fea0003800000 */
[----:B------:R-:W0:Y:S01]  /*6c30*/  LDC R0, c[0x0][0x28c] ;  /* 0x0000a300ff007b82 */ /* 0x000e220000000800 */
[----:B------:R-:W-:Y:S01]  /*6c40*/  ULDC UR5, c[0x0][0x600] ;  /* 0x0001800000057ab9 */ /* 0x000fe20000000800 */
[----:B------:R-:W-:Y:S01]  /*6c50*/  ULDC UR4, c[0x0][0xc] ;  /* 0x0000030000047ab9 */ /* 0x000fe20000000800 */
[----:B------:R-:W-:Y:S01]  /*6c60*/  UIADD3 UR16, UR5, -0x1, URZ ;  /* 0xffffffff05107890 */ /* 0x000fe2000fffe03f */
[C---:B------:R-:W-:Y:S01]  /*6c70*/  LOP3.LUT P2, RZ, R18.reuse, 0x7f, RZ, 0xc0, !PT ;  /* 0x0000007f12ff7812 */ /* 0x040fe2000784c0ff */
[----:B------:R-:W-:Y:S01]  /*6c80*/  ULDC UR6, c[0x0][0x658] ;  /* 0x0001960000067ab9 */ /* 0x000fe20000000800 */
[----:B------:R-:W-:Y:S01]  /*6c90*/  ULDC UR5, c[0x0][0x10] ;  /* 0x0000040000057ab9 */ /* 0x000fe20000000800 */
[----:B------:R-:W-:Y:S01]  /*6ca0*/  UMOV UR7, 0xffffffff ;  /* 0xffffffff00077882 */ /* 0x000fe20000000000 */
[----:B------:R-:W-:Y:S01]  /*6cb0*/  UMOV UR8, 0x1 ;  /* 0x0000000100087882 */ /* 0x000fe20000000000 */
[----:B------:R-:W-:Y:S01]  /*6cc0*/  UIMAD.WIDE.U32 UR4, UR4, UR5, URZ ;  /* 0x00000005040472a5 */ /* 0x000fe2000f8e003f */
[----:B------:R-:W-:Y:S01]  /*6cd0*/  LOP3.LUT P0, RZ, R18, 0x1f, RZ, 0xc0, !PT ;  /* 0x0000001f12ff7812 */ /* 0x000fe2000780c0ff */
[----:B------:R-:W-:Y:S01]  /*6ce0*/  USHF.L.U32 UR7, UR7, UR6, URZ ;  /* 0x0000000607077299 */ /* 0x000fe2000800063f */
[----:B------:R-:W-:Y:S01]  /*6cf0*/  BSSY B0, `(.L_x_128) ;  /* 0x00000bf000007945 */ /* 0x000fe20003800000 */
[----:B------:R-:W-:Y:S01]  /*6d00*/  USHF.L.U32 UR18, UR8, UR6, URZ ;  /* 0x0000000608127299 */ /* 0x000fe2000800063f */
[----:B------:R-:W-:Y:S01]  /*6d10*/  IMAD.MOV.U32 R13, RZ, RZ, 0x1 ;  /* 0x00000001ff0d7424 */ /* 0x000fe200078e00ff */
[----:B------:R-:W-:Y:S01]  /*6d20*/  LOP3.LUT R11, R19, 0x2, RZ, 0xfc, !PT ;  /* 0x00000002130b7812 */ /* 0x000fe200078efcff */
[----:B------:R-:W-:Y:S01]  /*6d30*/  ULDC UR6, c[0x0][0x14] ;  /* 0x0000050000067ab9 */ /* 0x000fe20000000800 */
[----:B------:R-:W-:Y:S01]  /*6d40*/  PLOP3.LUT P0, PT, P0, P2, PT, 0x8a, 0x0 ;  /* 0x000000000000781c */ /* 0x000fe20000705172 */
[----:B------:R-:W-:Y:S01]  /*6d50*/  UIMAD.WIDE.U32 UR20, UR4, UR6, URZ ;  /* 0x00000006041472a5 */ /* 0x000fe2000f8e003f */
[----:B------:R-:W-:Y:S01]  /*6d60*/  IMAD.MOV.U32 R12, RZ, RZ, RZ ;  /* 0x000000ffff0c7224 */ /* 0x000fe200078e00ff */
[----:B------:R-:W-:-:S02]  /*6d70*/  UIMAD UR13, UR5, UR6, URZ ;  /* 0x00000006050d72a4 */ /* 0x000fc4000f8e023f */
[----:B------:R-:W-:Y:S01]  /*6d80*/  ULOP3.LUT UR17, URZ, UR7, URZ, 0x33, !UPT ;  /* 0x000000073f117292 */ /* 0x000fe2000f8e333f */
[----:B0-----:R-:W-:Y:S01]  /*6d90*/  VIADD R0, R0, 0x3f ;  /* 0x0000003f00007836 */ /* 0x001fe20000000000 */
[----:B------:R-:W-:Y:S01]  /*6da0*/  UIADD3 UR13, UR21, UR13, URZ ;  /* 0x0000000d150d7290 */ /* 0x000fe2000fffe03f */
[----:B------:R-:W-:-:S03]  /*6db0*/  ULDC.64 UR22, c[0x0][0x198] ;  /* 0x0000660000167ab9 */ /* 0x000fc60000000a00 */
[----:B------:R-:W-:-:S04]  /*6dc0*/  SHF.R.S32.HI R3, RZ, 0x1f, R0 ;  /* 0x0000001fff037819 */ /* 0x000fc80000011400 */
[----:B------:R-:W-:Y:S01]  /*6dd0*/  LEA.HI R3, R3, R0, RZ, 0x6 ;  /* 0x0000000003037211 */ /* 0x000fe200078f30ff */
[----:B------:R-:W-:-:S03]  /*6de0*/  IMAD.MOV.U32 R0, RZ, RZ, 0x1 ;  /* 0x00000001ff007424 */ /* 0x000fc600078e00ff */
[----:B------:R-:W-:-:S05]  /*6df0*/  SHF.R.S32.HI R3, RZ, 0x6, R3 ;  /* 0x00000006ff037819 */ /* 0x000fca0000011403 */
[----:B------:R-:W-:-:S07]  /*6e00*/  VIADD R10, R3, 0x1 ;  /* 0x00000001030a7836 */ /* 0x000fce0000000000 */
.L_x_140:
[----:B------:R-:W-:-:S03]  /*6e10*/  UMOV UR4, 0xffffffff ;  /* 0xffffffff00047882 */ /* 0x000fc60000000000 */
[----:B------:R-:W-:Y:S05]  /*6e20*/  BRA.DIV UR4, `(.L_x_129) ;  /* 0x0000000e04c07947 */ /* 0x000fea000b800000 */
[----:B------:R-:W-:-:S13]  /*6e30*/  ELECT P6, URZ, PT ;  /* 0x00000000003f782f */ /* 0x000fda00038c0000 */
.L_x_152:
[----:B------:R-:W0:Y:S01]  /*6e40*/  LDC R4, c[0x0][0x28c] ;  /* 0x0000a300ff047b82 */ /* 0x000e220000000800 */
[----:B------:R-:W-:Y:S01]  /*6e50*/  BSSY B1, `(.L_x_130) ;  /* 0x0000037000017945 */ /* 0x000fe20003800000 */
[----:B0-----:R-:W-:-:S13]  /*6e60*/  ISETP.LT.OR P6, PT, R4, 0x1, !P6 ;  /* 0x000000010400780c */ /* 0x001fda00077c1670 */
[----:B------:R-:W-:Y:S05]  /*6e70*/  @P6 BRA `(.L_x_131) ;  /* 0x0000000000d06947 */ /* 0x000fea0003800000 */
[----:B------:R-:W-:Y:S02]  /*6e80*/  IMAD R15, R9, 0x30, RZ ;  /* 0x00000030090f7824 */ /* 0x000fe400078e02ff */
[----:B------:R-:W-:Y:S02]  /*6e90*/  IMAD.SHL.U32 R18, R7, 0x100, RZ ;  /* 0x0000010007127824 */ /* 0x000fe400078e00ff */
[----:B------:R-:W-:Y:S02]  /*6ea0*/  IMAD.MOV.U32 R20, RZ, RZ, RZ ;  /* 0x000000ffff147224 */ /* 0x000fe400078e00ff */
[----:B------:R-:W-:Y:S02]  /*6eb0*/  IMAD.MOV.U32 R4, RZ, RZ, R10 ;  /* 0x000000ffff047224 */ /* 0x000fe400078e000a */
[----:B------:R-:W-:Y:S02]  /*6ec0*/  IMAD.MOV.U32 R5, RZ, RZ, R0 ;  /* 0x000000ffff057224 */ /* 0x000fe400078e0000 */
[----:B------:R-:W-:-:S07]  /*6ed0*/  IMAD.MOV.U32 R6, RZ, RZ, R12 ;  /* 0x000000ffff067224 */ /* 0x000fce00078e000c */
.L_x_135:
[----:B------:R-:W0:Y:S01]  /*6ee0*/  S2R R14, SR_CgaCtaId ;  /* 0x00000000000e7919 */ /* 0x000e220000008800 */
[----:B------:R-:W-:Y:S01]  /*6ef0*/  MOV R7, 0x400 ;  /* 0x0000040000077802 */ /* 0x000fe20000000f00 */
[----:B------:R-:W1:Y:S03]  /*6f00*/  @!P2 LDC R9, c[0x0][0x500] ;  /* 0x00014000ff09ab82 */ /* 0x000e660000000800 */
[----:B0-----:R-:W-:Y:S02]  /*6f10*/  LEA R21, R14, R7, 0x18 ;  /* 0x000000070e157211 */ /* 0x001fe400078ec0ff */
[----:B------:R-:W-:-:S03]  /*6f20*/  SHF.L.U32 R7, R5, 0x1f, RZ ;  /* 0x0000001f05077819 */ /* 0x000fc600000006ff */
[----:B------:R-:W-:-:S04]  /*6f30*/  IMAD R14, R6, 0x8, R21 ;  /* 0x00000008060e7824 */ /* 0x000fc800078e0215 */
[----:B------:R-:W0:Y:S02]  /*6f40*/  SYNCS.PHASECHK.TRANS64.TRYWAIT P1, [R14+URZ+0x28], R7 ;  /* 0x000028070e0075a7 */ /* 0x000e24000802017f */
[----:B01----:R-:W-:Y:S05]  /*6f50*/  @!P1 BRA `(.L_x_132) ;  /* 0x0000000c00949947 */ /* 0x003fea0003800000 */
.L_x_153:
[----:B0-----:R-:W-:Y:S01]  /*6f60*/  PRMT R7, R11, 0x9910, RZ ;  /* 0x000099100b077816 */ /* 0x001fe200000000ff */
[----:B------:R0:W-:Y:S03]  /*6f70*/  @!P2 SYNCS.ARRIVE.TRANS64 RZ, [R14+URZ], R9 ;  /* 0x000000090effa9a7 */ /* 0x0001e6000800003f */
[----:B------:R-:W-:-:S13]  /*6f80*/  ISETP.NE.AND P1, PT, R7, 0x2, PT ;  /* 0x000000020700780c */ /* 0x000fda0003f25270 */
[----:B0-----:R-:W-:Y:S05]  /*6f90*/  @P1 BRA `(.L_x_133) ;  /* 0x0000000000041947 */ /* 0x001fea0003800000 */
[----:B------:R-:W-:Y:S01]  /*6fa0*/  BPT.TRAP 0x1 ;  /* 0x000000040000795c */ /* 0x000fe20000300000 */
.L_x_133:
[----:B------:R-:W-:Y:S05]  /*6fb0*/  @P0 BRA `(.L_x_134) ;  /* 0x0000000000040947 */ /* 0x000fea0003800000 */
[----:B------:R-:W-:Y:S01]  /*6fc0*/  BPT.TRAP 0x1 ;  /* 0x000000040000795c */ /* 0x000fe20000300000 */
.L_x_134:
[--C-:B------:R-:W-:Y:S01]  /*6fd0*/  IMAD R7, R6, 0x8000, R21.reuse ;  /* 0x0000800006077824 */ /* 0x100fe200078e0215 */
[----:B------:R-:W-:Y:S01]  /*6fe0*/  R2UR UR9, R14 ;  /* 0x000000000e0972ca */ /* 0x000fe200000e0000 */
[----:B------:R-:W-:Y:S01]  /*6ff0*/  IMAD R21, R6, 0x1800, R21 ;  /* 0x0000180006157824 */ /* 0x000fe200078e0215 */
[----:B------:R-:W-:Y:S01]  /*7000*/  UIADD3 UR4, UP0, UR22, 0xf0, URZ ;  /* 0x000000f016047890 */ /* 0x000fe2000ff1e03f */
[----:B------:R-:W-:Y:S01]  /*7010*/  VIADD R4, R4, 0xffffffff ;  /* 0xffffffff04047836 */ /* 0x000fe20000000000 */
[----:B------:R-:W-:Y:S01]  /*7020*/  R2UR UR5, R7 ;  /* 0x00000000070572ca */ /* 0x000fe200000e0000 */
[----:B------:R-:W-:Y:S01]  /*7030*/  UIADD3 UR24, UP1, UR22, 0x1f0, URZ ;  /* 0x000001f016187890 */ /* 0x000fe2000ff3e03f */
[----:B------:R-:W-:Y:S01]  /*7040*/  R2UR UR8, R21 ;  /* 0x00000000150872ca */ /* 0x000fe200000e0000 */
[----:B------:R-:W-:Y:S01]  /*7050*/  VIADD R6, R6, 0x1 ;  /* 0x0000000106067836 */ /* 0x000fe20000000000 */
[----:B------:R-:W-:Y:S01]  /*7060*/  R2UR UR11, R18 ;  /* 0x00000000120b72ca */ /* 0x000fe200000e0000 */
[----:B------:R-:W-:Y:S01]  /*7070*/  UIADD3.X UR25, URZ, UR23, URZ, UP1, !UPT ;  /* 0x000000173f197290 */ /* 0x000fe20008ffe43f */
[----:B------:R-:W-:Y:S01]  /*7080*/  R2UR UR10, R20 ;  /* 0x00000000140a72ca */ /* 0x000fe200000e0000 */
[----:B------:R-:W-:Y:S01]  /*7090*/  UMOV UR6, 0x0 ;  /* 0x0000000000067882 */ /* 0x000fe20000000000 */
[----:B------:R-:W-:Y:S01]  /*70a0*/  R2UR UR12, R8 ;  /* 0x00000000080c72ca */ /* 0x000fe200000e0000 */
[----:B------:R-:W-:Y:S01]  /*70b0*/  UMOV UR7, 0x10000000 ;  /* 0x1000000000077882 */ /* 0x000fe20000000000 */
[----:B------:R-:W-:Y:S01]  /*70c0*/  R2UR UR19, R15 ;  /* 0x000000000f1372ca */ /* 0x000fe200000e0000 */
[----:B------:R-:W-:Y:S01]  /*70d0*/  VIADD R20, R20, 0x40 ;  /* 0x0000004014147836 */ /* 0x000fe20000000000 */
[----:B------:R-:W-:Y:S01]  /*70e0*/  ISETP.GT.AND P3, PT, R4, 0x1, PT ;  /* 0x000000010400780c */ /* 0x000fe20003f64270 */
[----:B------:R-:W-:Y:S01]  /*70f0*/  UIADD3 UR14, UR5, 0x100, URZ ;  /* 0x00000100050e7890 */ /* 0x000fe2000fffe03f */
[----:B------:R-:W-:Y:S01]  /*7100*/  ISETP.NE.AND P1, PT, R6, 0x5, PT ;  /* 0x000000050600780c */ /* 0x000fe20003f25270 */
[----:B------:R-:W-:-:S02]  /*7110*/  UIADD3.X UR5, URZ, UR23, URZ, UP0, !UPT ;  /* 0x000000173f057290 */ /* 0x000fc400087fe43f */
[----:B------:R-:W-:Y:S01]  /*7120*/  UIADD3 UR15, UR8, 0x28100, URZ ;  /* 0x00028100080f7890 */ /* 0x000fe2000fffe03f */
[----:B------:R-:W-:Y:S02]  /*7130*/  SEL R14, RZ, 0x1, P1 ;  /* 0x00000001ff0e7807 */ /* 0x000fe40000800000 */
[----:B------:R-:W-:Y:S01]  /*7140*/  UMOV UR8, UR14 ;  /* 0x0000000e00087c82 */ /* 0x000fe20008000000 */
[----:B------:R-:W-:Y:S02]  /*7150*/  SEL R6, R6, RZ, P1 ;  /* 0x000000ff06067207 */ /* 0x000fe40000800000 */
[----:B------:R-:W-:Y:S01]  /*7160*/  LOP3.LUT R5, R5, R14, RZ, 0x3c, !PT ;  /* 0x0000000e05057212 */ /* 0x000fe200078e3cff */
[----:B------:R0:W-:Y:S02]  /*7170*/  UTMALDG.3D [UR8], [UR4], desc[UR6] ;  /* 0x00000608040075b4 */ /* 0x0001e40008011000 */
[----:B0-----:R-:W-:Y:S01]  /*7180*/  UMOV UR8, UR15 ;  /* 0x0000000f00087c82 */ /* 0x001fe20008000000 */
[----:B------:R-:W-:-:S02]  /*7190*/  UMOV UR11, UR19 ;  /* 0x00000013000b7c82 */ /* 0x000fc40008000000 */
[----:B------:R0:W-:Y:S02]  /*71a0*/  UTMALDG.3D [UR8], [UR24], desc[UR6] ;  /* 0x00000608180075b4 */ /* 0x0001e40008011000 */
[----:B0-----:R-:W-:Y:S05]  /*71b0*/  @P3 BRA `(.L_x_135) ;  /* 0xfffffffc00483947 */ /* 0x001fea000383ffff */
.L_x_131:
[----:B------:R-:W-:Y:S05]  /*71c0*/  BSYNC B1 ;  /* 0x0000000000017941 */ /* 0x000fea0003800000 */
.L_x_130:
[----:B------:R-:W-:Y:S01]  /*71d0*/  LOP3.LUT P3, RZ, R13, 0xff, RZ, 0xc0, !PT ;  /* 0x000000ff0dff7812 */ /* 0x000fe2000786c0ff */
[----:B------:R-:W-:Y:S01]  /*71e0*/  IMAD.IADD R12, R3, 0x1, R12 ;  /* 0x00000001030c7824 */ /* 0x000fe200078e020c */
[----:B------:R-:W-:Y:S01]  /*71f0*/  IADD3 R16, P4, R16, UR20, RZ ;  /* 0x0000001410107c10 */ /* 0x000fe2000ff9e0ff */
[----:B------:R-:W-:Y:S01]  /*7200*/  ULDC.64 UR4, c[0x0][0x650] ;  /* 0x0001940000047ab9 */ /* 0x000fe20000000a00 */
[----:B------:R-:W-:Y:S01]  /*7210*/  BSSY B1, `(.L_x_136) ;  /* 0x000006a000017945 */ /* 0x000fe20003800000 */
[----:B------:R-:W-:Y:S01]  /*7220*/  IMAD.MOV.U32 R9, RZ, RZ, -0x1 ;  /* 0xffffffffff097424 */ /* 0x000fe200078e00ff */
[----:B------:R-:W-:Y:S01]  /*7230*/  ISETP.GT.U32.AND P1, PT, R12, 0x4, PT ;  /* 0x000000040c00780c */ /* 0x000fe20003f24070 */
[----:B------:R-:W-:Y:S01]  /*7240*/  IMAD.MOV.U32 R8, RZ, RZ, -0x1 ;  /* 0xffffffffff087424 */ /* 0x000fe200078e00ff */
[----:B------:R-:W-:Y:S02]  /*7250*/  IADD3.X R17, R17, UR13, RZ, P4, !PT ;  /* 0x0000000d11117c10 */ /* 0x000fe4000a7fe4ff */
[----:B------:R-:W-:-:S02]  /*7260*/  ISETP.LT.U32.AND P1, PT, R3, 0x5, P1 ;  /* 0x000000050300780c */ /* 0x000fc40000f21070 */
[----:B------:R-:W-:Y:S01]  /*7270*/  PRMT R13, RZ, 0x7610, R13 ;  /* 0x00007610ff0d7816 */ /* 0x000fe2000000000d */
[----:B------:R-:W0:Y:S01]  /*7280*/  @P3 S2R R5, SR_CgaCtaId ;  /* 0x0000000000053919 */ /* 0x000e220000008800 */
[----:B------:R-:W-:-:S04]  /*7290*/  @P3 MOV R4, 0x400 ;  /* 0x0000040000043802 */ /* 0x000fc80000000f00 */
[----:B0-----:R-:W-:Y:S01]  /*72a0*/  @P3 LEA R6, R5, R4, 0x18 ;  /* 0x0000000405063211 */ /* 0x001fe200078ec0ff */
[----:B------:R-:W-:-:S03]  /*72b0*/  IMAD.WIDE.U32 R4, R12, -0x33333333, RZ ;  /* 0xcccccccd0c047825 */ /* 0x000fc600078e00ff */
[----:B------:R0:W-:Y:S01]  /*72c0*/  @P3 SYNCS.ARRIVE.TRANS64.A1T0 RZ, [R6+URZ+0x68], RZ ;  /* 0x000068ff06ff39a7 */ /* 0x0001e2000810003f */
[----:B------:R-:W-:Y:S02]  /*72d0*/  ISETP.GE.U32.AND P3, PT, R3, 0x5, PT ;  /* 0x000000050300780c */ /* 0x000fe40003f66070 */
[----:B------:R-:W-:Y:S02]  /*72e0*/  SHF.R.U32.HI R7, RZ, 0x2, R5 ;  /* 0x00000002ff077819 */ /* 0x000fe40000011605 */
[----:B------:R-:W-:Y:S02]  /*72f0*/  SEL R5, RZ, 0x1, !P1 ;  /* 0x00000001ff057807 */ /* 0x000fe40004800000 */
[----:B------:R-:W-:Y:S01]  /*7300*/  ISETP.GE.U32.AND P1, PT, R16, UR4, PT ;  /* 0x0000000410007c0c */ /* 0x000fe2000bf26070 */
[----:B------:R-:W-:Y:S01]  /*7310*/  IMAD R12, R7, -0x5, R12 ;  /* 0xfffffffb070c7824 */ /* 0x000fe200078e020c */
[----:B------:R-:W-:Y:S02]  /*7320*/  LOP3.LUT R0, R0, R5, RZ, 0x3c, !PT ;  /* 0x0000000500007212 */ /* 0x000fe400078e3cff */
[----:B------:R-:W-:-:S02]  /*7330*/  ISETP.GE.U32.AND.EX P1, PT, R17, UR5, PT, P1 ;  /* 0x0000000511007c0c */ /* 0x000fc4000bf26110 */
[----:B------:R-:W-:Y:S02]  /*7340*/  PRMT R4, RZ, 0x7610, R4 ;  /* 0x00007610ff047816 */ /* 0x000fe40000000004 */
[----:B------:R-:W-:Y:S01]  /*7350*/  @P3 LOP3.LUT R0, R0, 0x1, R7, 0x78, !PT ;  /* 0x0000000100003812 */ /* 0x000fe200078e7807 */
[----:B------:R-:W-:-:S08]  /*7360*/  IMAD.MOV.U32 R7, RZ, RZ, -0x1 ;  /* 0xffffffffff077424 */ /* 0x000fd000078e00ff */
[----:B0-----:R-:W-:Y:S05]  /*7370*/  @P1 BRA `(.L_x_137) ;  /* 0x00000004004c1947 */ /* 0x001fea0003800000 */
[----:B------:R-:W-:Y:S01]  /*7380*/  ULDC.64 UR4, c[0x0][0x628] ;  /* 0x00018a0000047ab9 */ /* 0x000fe20000000a00 */
[----:B------:R-:W0:Y:S01]  /*7390*/  S2R R15, SR_CTAID.X ;  /* 0x00000000000f7919 */ /* 0x000e220000002500 */
[----:B------:R-:W-:Y:S01]  /*73a0*/  ISETP.NE.U32.AND P1, PT, RZ, UR4, PT ;  /* 0x00000004ff007c0c */ /* 0x000fe2000bf25070 */
[----:B------:R-:W-:Y:S01]  /*73b0*/  ULDC UR7, c[0x0][0x630] ;  /* 0x00018c0000077ab9 */ /* 0x000fe20000000800 */
[----:B------:R-:W-:Y:S01]  /*73c0*/  IMAD.MOV.U32 R4, RZ, RZ, R16 ;  /* 0x000000ffff047224 */ /* 0x000fe200078e0010 */
[----:B------:R-:W1:Y:S01]  /*73d0*/  S2R R14, SR_CTAID.Y ;  /* 0x00000000000e7919 */ /* 0x000e620000002600 */
[----:B------:R-:W-:Y:S01]  /*73e0*/  ISETP.NE.AND.EX P1, PT, RZ, UR5, PT, P1 ;  /* 0x00000005ff007c0c */ /* 0x000fe2000bf25310 */
[----:B------:R-:W-:-:S12]  /*73f0*/  IMAD.MOV.U32 R5, RZ, RZ, R17 ;  /* 0x000000ffff057224 */ /* 0x000fd800078e0011 */
[----:B------:R-:W-:Y:S05]  /*7400*/  @!P1 BRA `(.L_x_138) ;  /* 0x0000000000289947 */ /* 0x000fea0003800000 */
[----:B------:R-:W-:Y:S02]  /*7410*/  ULDC UR6, c[0x0][0x634] ;  /* 0x00018d0000067ab9 */ /* 0x000fe40000000800 */
[----:B------:R-:W-:-:S05]  /*7420*/  IADD3 R9, P1, R16, UR6, RZ ;  /* 0x0000000610097c10 */ /* 0x000fca000ff3e0ff */
[----:B------:R-:W-:-:S04]  /*7430*/  IMAD.X R21, RZ, RZ, R17, P1 ;  /* 0x000000ffff157224 */ /* 0x000fc800008e0611 */
[----:B------:R-:W-:-:S04]  /*7440*/  IMAD.WIDE.U32 R6, R21, UR4, RZ ;  /* 0x0000000415067c25 */ /* 0x000fc8000f8e00ff */
[----:B------:R-:W-:-:S04]  /*7450*/  IMAD.WIDE.U32 R6, P1, R9, UR5, R6 ;  /* 0x0000000509067c25 */ /* 0x000fc8000f820006 */
[----:B------:R-:W-:-:S04]  /*7460*/  IMAD.WIDE.U32 R8, R9, UR4, RZ ;  /* 0x0000000409087c25 */ /* 0x000fc8000f8e00ff */
[----:B------:R-:W-:Y:S01]  /*7470*/  IMAD.X R5, RZ, RZ, RZ, P1 ;  /* 0x000000ffff057224 */ /* 0x000fe200008e06ff */
[----:B------:R-:W-:Y:S01]  /*7480*/  IADD3 RZ, P1, R9, R6, RZ ;  /* 0x0000000609ff7210 */ /* 0x000fe20007f3e0ff */
[----:B------:R-:W-:-:S04]  /*7490*/  IMAD.MOV.U32 R4, RZ, RZ, R7 ;  /* 0x000000ffff047224 */ /* 0x000fc800078e0007 */
[----:B------:R-:W-:-:S08]  /*74a0*/  IMAD.WIDE.U32.X R4, R21, UR5, R4, P1 ;  /* 0x0000000515047c25 */ /* 0x000fd000088e0404 */
.L_x_138:
[--C-:B------:R-:W-:Y:S01]  /*74b0*/  SHF.R.U64 R8, R4, UR7, R5.reuse ;  /* 0x0000000704087c19 */ /* 0x100fe20008001205 */
[----:B------:R-:W-:Y:S01]  /*74c0*/  ULDC.64 UR4, c[0x0][0x620] ;  /* 0x0001880000047ab9 */ /* 0x000fe20000000a00 */
[----:B------:R-:W-:Y:S01]  /*74d0*/  SHF.R.U32.HI R4, RZ, UR7, R5 ;  /* 0x00000007ff047c19 */ /* 0x000fe20008011605 */
[----:B------:R-:W2:Y:S01]  /*74e0*/  LDC R24, c[0x0][0x144] ;  /* 0x00005100ff187b82 */ /* 0x000ea20000000800 */
[----:B------:R-:W-:Y:S01]  /*74f0*/  IADD3 R7, P1, RZ, -R8, RZ ;  /* 0x80000008ff077210 */ /* 0x000fe20007f3e0ff */
[----:B------:R-:W-:Y:S01]  /*7500*/  ULDC.64 UR8, c[0x0][0x640] ;  /* 0x0001900000087ab9 */ /* 0x000fe20000000a00 */
[----:B0-----:R-:W-:Y:S01]  /*7510*/  I2FP.F32.U32 R9, R15 ;  /* 0x0000000f00097245 */ /* 0x001fe20000201000 */
[----:B------:R-:W-:Y:S02]  /*7520*/  ULDC UR6, c[0x0][0x608] ;  /* 0x0001820000067ab9 */ /* 0x000fe40000000800 */
[----:B------:R-:W-:Y:S01]  /*7530*/  IMAD.X R4, RZ, RZ, ~R4, P1 ;  /* 0x000000ffff047224 */ /* 0x000fe200008e0e04 */
[----:B------:R-:W-:Y:S01]  /*7540*/  ISETP.NE.U32.AND P1, PT, RZ, UR8, PT ;  /* 0x00000008ff007c0c */ /* 0x000fe2000bf25070 */
[----:B------:R-:W0:Y:S02]  /*7550*/  LDC R21, c[0x0][0x148] ;  /* 0x00005200ff157b82 */ /* 0x000e240000000800 */
[----:B------:R-:W-:Y:S01]  /*7560*/  IMAD R6, R4, UR4, RZ ;  /* 0x0000000404067c24 */ /* 0x000fe2000f8e02ff */
[----:B------:R-:W-:Y:S01]  /*7570*/  ISETP.NE.AND.EX P1, PT, RZ, UR9, PT, P1 ;  /* 0x00000009ff007c0c */ /* 0x000fe2000bf25310 */
[----:B------:R-:W-:Y:S01]  /*7580*/  IMAD.WIDE.U32 R4, R7, UR4, R16 ;  /* 0x0000000407047c25 */ /* 0x000fe2000f8e0010 */
[----:B------:R-:W-:-:S03]  /*7590*/  ULDC UR4, c[0x0][0x150] ;  /* 0x0000540000047ab9 */ /* 0x000fc60000000800 */
[----:B------:R-:W-:Y:S02]  /*75a0*/  IMAD R7, R7, UR5, R6 ;  /* 0x0000000507077c24 */ /* 0x000fe4000f8e0206 */
[----:B------:R-:W-:Y:S01]  /*75b0*/  FMUL R6, R9, UR4 ;  /* 0x0000000409067c20 */ /* 0x000fe20008400000 */
[----:B------:R-:W-:Y:S01]  /*75c0*/  ULDC UR4, c[0x0][0x618] ;  /* 0x0001860000047ab9 */ /* 0x000fe20000000800 */
[----:B------:R-:W-:Y:S01]  /*75d0*/  ULDC UR5, c[0x0][0x154] ;  /* 0x0000550000057ab9 */ /* 0x000fe20000000800 */
[----:B------:R-:W-:-:S03]  /*75e0*/  IMAD.IADD R5, R5, 0x1, R7 ;  /* 0x0000000105057824 */ /* 0x000fc600078e0207 */
[----:B------:R-:W3:Y:S02]  /*75f0*/  F2I.U32.TRUNC.NTZ R6, R6 ;  /* 0x0000000600067305 */ /* 0x000ee4000020f000 */
[----:B------:R-:W-:Y:S02]  /*7600*/  SHF.R.U64 R9, R4, UR4, R5 ;  /* 0x0000000404097c19 */ /* 0x000fe40008001205 */
[----:B-1----:R-:W-:-:S05]  /*7610*/  I2FP.F32.U32 R4, R14 ;  /* 0x0000000e00047245 */ /* 0x002fca0000201000 */
[----:B------:R-:W-:Y:S01]  /*7620*/  FMUL R22, R4, UR5 ;  /* 0x0000000504167c20 */ /* 0x000fe20008400000 */
[----:B------:R-:W-:Y:S01]  /*7630*/  SHF.R.U32.HI R4, RZ, UR4, R5 ;  /* 0x00000004ff047c19 */ /* 0x000fe20008011605 */
[----:B------:R-:W-:-:S03]  /*7640*/  ULDC UR4, c[0x0][0x658] ;  /* 0x0001960000047ab9 */ /* 0x000fc60000000800 */
[--C-:B------:R-:W-:Y:S01]  /*7650*/  SHF.R.U64 R20, R9, UR6, R4.reuse ;  /* 0x0000000609147c19 */ /* 0x100fe20008001204 */
[----:B------:R-:W1:Y:S01]  /*7660*/  F2I.U32.TRUNC.NTZ R22, R22 ;  /* 0x0000001600167305 */ /* 0x000e62000020f000 */
[----:B------:R-:W-:Y:S01]  /*7670*/  SHF.R.U32.HI R5, RZ, UR6, R4 ;  /* 0x00000006ff057c19 */ /* 0x000fe20008011604 */
[----:B---3--:R-:W-:-:S03]  /*7680*/  IMAD.MOV R6, RZ, RZ, -R6 ;  /* 0x000000ffff067224 */ /* 0x008fc600078e0a06 */
[----:B------:R-:W-:Y:S01]  /*7690*/  SHF.R.U64 R18, R20, UR4, R5 ;  /* 0x0000000414127c19 */ /* 0x000fe20008001205 */
[----:B--2---:R-:W-:Y:S01]  /*76a0*/  IMAD R15, R24, R6, R15 ;  /* 0x00000006180f7224 */ /* 0x004fe200078e020f */
[----:B------:R-:W-:-:S03]  /*76b0*/  SHF.R.U32.HI R23, RZ, UR4, R5 ;  /* 0x00000004ff177c19 */ /* 0x000fc60008011605 */
[----:B------:R-:W-:Y:S02]  /*76c0*/  IMAD.MOV.U32 R4, RZ, RZ, R18 ;  /* 0x000000ffff047224 */ /* 0x000fe400078e0012 */
[----:B------:R-:W-:Y:S01]  /*76d0*/  IMAD.MOV.U32 R5, RZ, RZ, R23 ;  /* 0x000000ffff057224 */ /* 0x000fe200078e0017 */
[----:B-1----:R-:W-:Y:S06]  /*76e0*/  @!P1 BRA `(.L_x_139) ;  /* 0x0000000000289947 */ /* 0x002fec0003800000 */
[----:B------:R-:W-:Y:S02]  /*76f0*/  ULDC UR4, c[0x0][0x64c] ;  /* 0x0001930000047ab9 */ /* 0x000fe40000000800 */
[----:B------:R-:W-:-:S05]  /*7700*/  IADD3 R5, P1, R18, UR4, RZ ;  /* 0x0000000412057c10 */ /* 0x000fca000ff3e0ff */
[----:B------:R-:W-:-:S04]  /*7710*/  IMAD.X R23, RZ, RZ, R23, P1 ;  /* 0x000000ffff177224 */ /* 0x000fc800008e0617 */
[----:B------:R-:W-:-:S04]  /*7720*/  IMAD.WIDE.U32 R6, R23, UR8, RZ ;  /* 0x0000000817067c25 */ /* 0x000fc8000f8e00ff */
[----:B------:R-:W-:-:S04]  /*7730*/  IMAD.WIDE.U32 R6, P1, R5, UR9, R6 ;  /* 0x0000000905067c25 */ /* 0x000fc8000f820006 */
[----:B------:R-:W-:-:S04]  /*7740*/  IMAD.WIDE.U32 R4, R5, UR8, RZ ;  /* 0x0000000805047c25 */ /* 0x000fc8000f8e00ff */
[----:B------:R-:W-:Y:S01]  /*7750*/  IMAD.MOV.U32 R4, RZ, RZ, R7 ;  /* 0x000000ffff047224 */ /* 0x000fe200078e0007 */
[----:B------:R-:W-:Y:S01]  /*7760*/  IADD3 RZ, P3, R5, R6, RZ ;  /* 0x0000000605ff7210 */ /* 0x000fe20007f7e0ff */
[----:B------:R-:W-:-:S04]  /*7770*/  IMAD.X R5, RZ, RZ, RZ, P1 ;  /* 0x000000ffff057224 */ /* 0x000fc800008e06ff */
[----:B------:R-:W-:-:S08]  /*7780*/  IMAD.WIDE.U32.X R4, R23, UR9, R4, P3 ;  /* 0x0000000917047c25 */ /* 0x000fd000098e0404 */
.L_x_139:
[----:B------:R-:W-:Y:S01]  /*7790*/  ISETP.NE.AND P1, PT, R2, 0x1, PT ;  /* 0x000000010200780c */ /* 0x000fe20003f25270 */
[----:B------:R-:W-:Y:S01]  /*77a0*/  ULDC UR4, c[0x0][0x648] ;  /* 0x0001920000047ab9 */ /* 0x000fe20000000800 */
[----:B------:R-:W-:Y:S01]  /*77b0*/  LOP3.LUT R20, R20, UR17, RZ, 0xc0, !PT ;  /* 0x0000001114147c12 */ /* 0x000fe2000f8ec0ff */
[----:B------:R-:W-:Y:S01]  /*77c0*/  IMAD.MOV R22, RZ, RZ, -R22 ;  /* 0x000000ffff167224 */ /* 0x000fe200078e0a16 */
[----:B------:R-:W-:Y:S01]  /*77d0*/  SHF.R.U64 R5, R4, UR4, R5 ;  /* 0x0000000404057c19 */ /* 0x000fe20008001205 */
[----:B------:R-:W-:Y:S01]  /*77e0*/  ULDC UR4, c[0x0][0x638] ;  /* 0x00018e0000047ab9 */ /* 0x000fe20000000800 */
[----:B------:R-:W-:Y:S01]  /*77f0*/  LOP3.LUT R9, R9, UR16, RZ, 0xc0, !PT ;  /* 0x0000001009097c12 */ /* 0x000fe2000f8ec0ff */
[----:B------:R-:W-:Y:S01]  /*7800*/  ULDC UR5, c[0x0][0x610] ;  /* 0x0001840000057ab9 */ /* 0x000fe20000000800 */
[----:B------:R-:W-:Y:S02]  /*7810*/  IMAD.MOV.U32 R4, RZ, RZ, 0x1 ;  /* 0x00000001ff047424 */ /* 0x000fe400078e00ff */
[----:B------:R-:W-:-:S02]  /*7820*/  IMAD.MOV R7, RZ, RZ, -R5 ;  /* 0x000000ffff077224 */ /* 0x000fc400078e0a05 */
[----:B------:R-:W-:Y:S02]  /*7830*/  IMAD R20, R5, UR18, R20 ;  /* 0x0000001205147c24 */ /* 0x000fe4000f8e0214 */
[----:B0-----:R-:W-:Y:S02]  /*7840*/  @P1 IMAD R15, R21, R22, R14 ;  /* 0x00000016150f1224 */ /* 0x001fe400078e020e */
[----:B------:R-:W-:Y:S01]  /*7850*/  IMAD R18, R7, UR4, R18 ;  /* 0x0000000407127c24 */ /* 0x000fe2000f8e0212 */
[----:B------:R-:W-:Y:S01]  /*7860*/  ULDC UR4, c[0x0][0x600] ;  /* 0x0001800000047ab9 */ /* 0x000fe20000000800 */
[----:B------:R-:W-:Y:S02]  /*7870*/  IMAD R15, R20, UR5, R15 ;  /* 0x00000005140f7c24 */ /* 0x000fe4000f8e020f */
[----:B------:R-:W-:-:S05]  /*7880*/  IMAD R18, R18, UR4, R9 ;  /* 0x0000000412127c24 */ /* 0x000fca000f8e0209 */
[----:B------:R-:W-:Y:S02]  /*7890*/  SEL R9, R18, R15, !P1 ;  /* 0x0000000f12097207 */ /* 0x000fe40004800000 */
[----:B------:R-:W-:-:S07]  /*78a0*/  SEL R7, R15, R18, !P1 ;  /* 0x000000120f077207 */ /* 0x000fce0004800000 */
.L_x_137:
[----:B------:R-:W-:Y:S05]  /*78b0*/  BSYNC B1 ;  /* 0x0000000000017941 */ /* 0x000fea0003800000 */
.L_x_136:
[----:B------:R-:W-:-:S13]  /*78c0*/  LOP3.LUT P1, RZ, R4, 0xff, RZ, 0xc0, !PT ;  /* 0x000000ff04ff7812 */ /* 0x000fda000782c0ff */
[----:B------:R-:W-:Y:S05]  /*78d0*/  @P1 BRA `(.L_x_140) ;  /* 0xfffffff4004c1947 */ /* 0x000fea000383ffff */
[----:B------:R-:W-:Y:S05]  /*78e0*/  BSYNC B0 ;  /* 0x0000000000007941 */ /* 0x000fea0003800000 */
.L_x_128:
[----:B------:R-:W-:-:S03]  /*78f0*/  UMOV UR4, 0xffffffff ;  /* 0xffffffff00047882 */ /* 0x000fc60000000000 */
[----:B------:R-:W-:Y:S05]  /*7900*/  BRA.DIV UR4, `(.L_x_141) ;  /* 0x00000006043c7947 */ /* 0x000fea000b800000 */
[----:B------:R-:W-:-:S13]  /*7910*/  ELECT P6, URZ, PT ;  /* 0x00000000003f782f */ /* 0x000fda00038c0000 */
.L_x_156:
[----:B------:R-:W-:Y:S04]  /*7920*/  BSSY B0, `(.L_x_142) ;  /* 0x0000034000007945 */ /* 0x000fe80003800000 */
[----:B------:R-:W-:Y:S05]  /*7930*/  @!P6 BRA `(.L_x_143) ;  /* 0x0000000000c8e947 */ /* 0x000fea0003800000 */
[----:B------:R-:W-:-:S04]  /*7940*/  LOP3.LUT R19, R19, 0x2, RZ, 0xfc, !PT ;  /* 0x0000000213137812 */ /* 0x000fc800078efcff */
[----:B------:R-:W-:-:S13]  /*7950*/  ISETP.NE.AND P0, PT, R19, 0x3, PT ;  /* 0x000000031300780c */ /* 0x000fda0003f05270 */
[----:B------:R-:W-:Y:S05]  /*7960*/  @!P0 BRA `(.L_x_144) ;  /* 0x0000000000048947 */ /* 0x000fea0003800000 */
[----:B------:R-:W-:Y:S01]  /*7970*/  BPT.TRAP 0x1 ;  /* 0x000000040000795c */ /* 0x000fe20000300000 */
.L_x_144:
[----:B------:R-:W0:Y:S01]  /*7980*/  S2R R3, SR_CgaCtaId ;  /* 0x0000000000037919 */ /* 0x000e220000008800 */
[----:B------:R-:W-:-:S04]  /*7990*/  MOV R2, 0x400 ;  /* 0x0000040000027802 */ /* 0x000fc80000000f00 */
[----:B0-----:R-:W-:Y:S02]  /*79a0*/  LEA R3, R3, R2, 0x18 ;  /* 0x0000000203037211 */ /* 0x001fe400078ec0ff */
[----:B------:R-:W-:-:S03]  /*79b0*/  SHF.L.U32 R2, R0, 0x1f, RZ ;  /* 0x0000001f00027819 */ /* 0x000fc600000006ff */
[----:B------:R-:W-:-:S04]  /*79c0*/  VIADD R3, R3, 0x28 ;  /* 0x0000002803037836 */ /* 0x000fc80000000000 */
[C---:B------:R-:W-:Y:S02]  /*79d0*/  IMAD R7, R12.reuse, 0x8, R3 ;  /* 0x000000080c077824 */ /* 0x040fe400078e0203 */
[----:B------:R-:W-:Y:S02]  /*79e0*/  VIADD R12, R12, 0x1 ;  /* 0x000000010c0c7836 */ /* 0x000fe40000000000 */
[----:B------:R-:W0:Y:S03]  /*79f0*/  SYNCS.PHASECHK.TRANS64.TRYWAIT P0, [R7+URZ], R2 ;  /* 0x00000002070075a7 */ /* 0x000e26000800017f */
[----:B------:R-:W-:-:S04]  /*7a00*/  ISETP.NE.AND P1, PT, R12, 0x5, PT ;  /* 0x000000050c00780c */ /* 0x000fc80003f25270 */
[----:B------:R-:W-:Y:S02]  /*7a10*/  SEL R5, RZ, 0x1, P1 ;  /* 0x00000001ff057807 */ /* 0x000fe40000800000 */
[----:B------:R-:W-:Y:S02]  /*7a20*/  SEL R12, R12, RZ, P1 ;  /* 0x000000ff0c0c7207 */ /* 0x000fe40000800000 */
[----:B------:R-:W-:-:S03]  /*7a30*/  LOP3.LUT R5, R0, R5, RZ, 0x3c, !PT ;  /* 0x0000000500057212 */ /* 0x000fc600078e3cff */
[----:B------:R-:W-:Y:S01]  /*7a40*/  IMAD R9, R12, 0x8, R3 ;  /* 0x000000080c097824 */ /* 0x000fe200078e0203 */
[----:B------:R-:W-:Y:S01]  /*7a50*/  SHF.L.U32 R4, R5, 0x1f, RZ ;  /* 0x0000001f05047819 */ /* 0x000fe200000006ff */
[----:B0-----:R-:W-:Y:S06]  /*7a60*/  @!P0 BRA `(.L_x_145) ;  /* 0x0000000400048947 */ /* 0x001fec0003800000 */
.L_x_157:
[----:B------:R-:W1:Y:S01]  /*7a70*/  SYNCS.PHASECHK.TRANS64.TRYWAIT P0, [R9+URZ], R4 ;  /* 0x00000004090075a7 */ /* 0x000e62000800017f */
[----:B------:R-:W-:-:S05]  /*7a80*/  VIADD R0, R12, 0x1 ;  /* 0x000000010c007836 */ /* 0x000fca0000000000 */
[----:B------:R-:W-:-:S04]  /*7a90*/  ISETP.NE.AND P1, PT, R0, 0x5, PT ;  /* 0x000000050000780c */ /* 0x000fc80003f25270 */
[----:B0-----:R-:W-:Y:S02]  /*7aa0*/  SEL R2, RZ, 0x1, P1 ;  /* 0x00000001ff027807 */ /* 0x001fe40000800000 */
[----:B------:R-:W-:Y:S02]  /*7ab0*/  SEL R0, R0, RZ, P1 ;  /* 0x000000ff00007207 */ /* 0x000fe40000800000 */
[----:B------:R-:W-:-:S03]  /*7ac0*/  LOP3.LUT R7, R5, R2, RZ, 0x3c, !PT ;  /* 0x0000000205077212 */ /* 0x000fc600078e3cff */
[----:B------:R-:W-:Y:S01]  /*7ad0*/  IMAD R6, R0, 0x8, R3 ;  /* 0x0000000800067824 */ /* 0x000fe200078e0203 */
[----:B------:R-:W-:Y:S01]  /*7ae0*/  SHF.L.U32 R5, R7, 0x1f, RZ ;  /* 0x0000001f07057819 */ /* 0x000fe200000006ff */
[----:B-1----:R-:W-:Y:S06]  /*7af0*/  @!P0 BRA `(.L_x_146) ;  /* 0x0000000000f48947 */ /* 0x002fec0003800000 */
.L_x_158:
[----:B------:R-:W1:Y:S01]  /*7b00*/  SYNCS.PHASECHK.TRANS64.TRYWAIT P0, [R6+URZ], R5 ;  /* 0x00000005060075a7 */ /* 0x000e62000800017f */
[----:B------:R-:W-:-:S05]  /*7b10*/  VIADD R0, R0, 0x1 ;  /* 0x0000000100007836 */ /* 0x000fca0000000000 */
[----:B------:R-:W-:-:S04]  /*7b20*/  ISETP.NE.AND P1, PT, R0, 0x5, PT ;  /* 0x000000050000780c */ /* 0x000fc80003f25270 */
[----:B------:R-:W-:Y:S02]  /*7b30*/  SEL R2, RZ, 0x1, P1 ;  /* 0x00000001ff027807 */ /* 0x000fe40000800000 */
[----:B------:R-:W-:Y:S02]  /*7b40*/  SEL R0, R0, RZ, P1 ;  /* 0x000000ff00007207 */ /* 0x000fe40000800000 */
[----:B------:R-:W-:-:S03]  /*7b50*/  LOP3.LUT R7, R7, R2, RZ, 0x3c, !PT ;  /* 0x0000000207077212 */ /* 0x000fc600078e3cff */
[----:B0-----:R-:W-:Y:S01]  /*7b60*/  IMAD R9, R0, 0x8, R3 ;  /* 0x0000000800097824 */ /* 0x001fe200078e0203 */
[----:B------:R-:W-:Y:S01]  /*7b70*/  SHF.L.U32 R4, R7, 0x1f, RZ ;  /* 0x0000001f07047819 */ /* 0x000fe200000006ff */
[----:B-1----:R-:W-:Y:S06]  /*7b80*/  @!P0 BRA `(.L_x_147) ;  /* 0x0000000000e48947 */ /* 0x002fec0003800000 */
.L_x_159:
[----:B------:R-:W1:Y:S01]  /*7b90*/  SYNCS.PHASECHK.TRANS64.TRYWAIT P0, [R9+URZ], R4 ;  /* 0x00000004090075a7 */ /* 0x000e62000800017f */
[----:B------:R-:W-:-:S05]  /*7ba0*/  VIADD R0, R0, 0x1 ;  /* 0x0000000100007836 */ /* 0x000fca0000000000 */
[----:B------:R-:W-:-:S04]  /*7bb0*/  ISETP.NE.AND P1, PT, R0, 0x5, PT ;  /* 0x000000050000780c */ /* 0x000fc80003f25270 */
[----:B------:R-:W-:Y:S02]  /*7bc0*/  SEL R2, RZ, 0x1, P1 ;  /* 0x00000001ff027807 */ /* 0x000fe40000800000 */
[----:B------:R-:W-:Y:S02]  /*7bd0*/  SEL R0, R0, RZ, P1 ;  /* 0x000000ff00007207 */ /* 0x000fe40000800000 */
[----:B------:R-:W-:Y:S01]  /*7be0*/  LOP3.LUT R2, R7, R2, RZ, 0x3c, !PT ;  /* 0x0000000207027212 */ /* 0x000fe200078e3cff */
[----:B-1----:R-:W-:Y:S06]  /*7bf0*/  @!P0 BRA `(.L_x_148) ;  /* 0x0000000000dc8947 */ /* 0x002fec0003800000 */
.L_x_160:
[----:B------:R-:W-:Y:S01]  /*7c00*/  IMAD R3, R0, 0x8, R3 ;  /* 0x0000000800037824 */ /* 0x000fe200078e0203 */
[----:B------:R-:W-:-:S07]  /*7c10*/  SHF.L.U32 R0, R2, 0x1f, RZ ;  /* 0x0000001f02007819 */ /* 0x000fce00000006ff */
.L_x_149:
[----:B--2---:R2:W3:Y:S02]  /*7c20*/  SYNCS.PHASECHK.TRANS64.TRYWAIT P0, [R3+URZ], R0 ;  /* 0x00000000030075a7 */ /* 0x0044e4000800017f */
[----:B---3--:R-:W-:Y:S05]  /*7c30*/  @!P0 NANOSLEEP.SYNCS 0x989680 ;  /* 0x009896800000895d */ /* 0x008fea0003900000 */
[----:B------:R-:W3:Y:S02]  /*7c40*/  @!P0 SYNCS.PHASECHK.TRANS64 P0, [R3+URZ], R0 ;  /* 0x00000000030085a7 */ /* 0x000ee4000800007f */
[----:B---3--:R-:W-:Y:S05]  /*7c50*/  @!P0 BRA `(.L_x_149) ;  /* 0xfffffffc00f08947 */ /* 0x008fea000383ffff */
.L_x_143:
[----:B------:R-:W-:Y:S05]  /*7c60*/  BSYNC B0 ;  /* 0x0000000000007941 */ /* 0x000fea0003800000 */
.L_x_142:
[----:B------:R-:W-:Y:S05]  /*7c70*/  EXIT ;  /* 0x000000000000794d */ /* 0x000fea0003800000 */
.L_x_17:
[----:B---3--:R3:W4:Y:S02]  /*7c80*/  SYNCS.PHASECHK.TRANS64.TRYWAIT P1, [R3+URZ], R0 ;  /* 0x00000000030075a7 */ /* 0x008724000802017f */
[----:B----4-:R-:W-:Y:S05]  /*7c90*/  @!P1 NANOSLEEP.SYNCS 0x989680 ;  /* 0x009896800000995d */ /* 0x010fea0003900000 */
[----:B------:R-:W4:Y:S02]  /*7ca0*/  @!P1 SYNCS.PHASECHK.TRANS64 P1, [R3+URZ], R0 ;  /* 0x00000000030095a7 */ /* 0x000f24000802007f */
[----:B----4-:R-:W-:Y:S05]  /*7cb0*/  @!P1 BRA `(.L_x_17) ;  /* 0xfffffffc00f09947 */ /* 0x010fea000383ffff */
[----:B------:R-:W-:Y:S05]  /*7cc0*/  BRA `(.L_x_16) ;  /* 0xffffff94005c7947 */ /* 0x000fea000383ffff */
.L_x_22:
[----:B-1----:R-:W-:-:S04]  /*7cd0*/  IMAD.U32 R4, RZ, RZ, UR8 ;  /* 0x00000008ff047e24 */ /* 0x002fc8000f8e00ff */
[----:B------:R1:W2:Y:S03]  /*7ce0*/  SYNCS.PHASECHK.TRANS64.TRYWAIT P1, [R4+URZ], R3 ;  /* 0x00000003040075a7 */ /* 0x0002a6000802017f */
[----:B--2---:R-:W-:Y:S05]  /*7cf0*/  @!P1 NANOSLEEP.SYNCS 0x989680 ;  /* 0x009896800000995d */ /* 0x004fea0003900000 */
[----:B------:R-:W2:Y:S02]  /*7d00*/  @!P1 SYNCS.PHASECHK.TRANS64 P1, [R4+URZ], R3 ;  /* 0x00000003040095a7 */ /* 0x000ea4000802007f */
[----:B--2---:R-:W-:Y:S05]  /*7d10*/  @!P1 BRA `(.L_x_22) ;  /* 0xfffffffc00ec9947 */ /* 0x004fea000383ffff */
[----:B------:R-:W-:Y:S05]  /*7d20*/  BRA `(.L_x_21) ;  /* 0xffffffa000187947 */ /* 0x000fea000383ffff */
.L_x_129:
[----:B------:R-:W-:Y:S01]  /*7d30*/  BSSY B1, `(.L_x_150) ;  /* 0x0000006000017945 */ /* 0x000fe20003800000 */
[----:B------:R-:W-:-:S07]  /*7d40*/  IMAD.MOV.U32 R15, RZ, RZ, -0x1 ;  /* 0xffffffffff0f7424 */ /* 0x000fce00078e00ff */
[----:B------:R-:W-:Y:S05]  /*7d50*/  WARPSYNC.COLLECTIVE R15, `(.L_x_151) ;  /* 0x000000000f0c7348 */ /* 0x000fea0003c00000 */
[----:B------:R-:W-:Y:S02]  /*7d60*/  ELECT P6, UR62, PT ;  /* 0x00000000003e782f */ /* 0x000fe400038c0000 */
[----:B------:R-:W-:Y:S01]  /*7d70*/  MOV R14, UR62 ;  /* 0x0000003e000e7c02 */ /* 0x000fe20008000f00 */
[----:B------:R-:W-:Y:S10]  /*7d80*/  ENDCOLLECTIVE ;  /* 0x000000000000791b */ /* 0x000ff40003800000 */
.L_x_151:
[----:B------:R-:W-:Y:S05]  /*7d90*/  BSYNC B1 ;  /* 0x0000000000017941 */ /* 0x000fea0003800000 */
.L_x_150:
[----:B------:R-:W-:Y:S05]  /*7da0*/  BRA `(.L_x_152) ;  /* 0xfffffff000247947 */ /* 0x000fea000383ffff */
.L_x_132:
[----:B0-----:R0:W1:Y:S02]  /*7db0*/  SYNCS.PHASECHK.TRANS64.TRYWAIT P1, [R14+URZ+0x28], R7 ;  /* 0x000028070e0075a7 */ /* 0x001064000802017f */
[----:B-1----:R-:W-:Y:S05]  /*7dc0*/  @!P1 NANOSLEEP.SYNCS 0x989680 ;  /* 0x009896800000995d */ /* 0x002fea0003900000 */
[----:B------:R-:W1:Y:S02]  /*7dd0*/  @!P1 SYNCS.PHASECHK.TRANS64 P1, [R14+URZ+0x28], R7 ;  /* 0x000028070e0095a7 */ /* 0x000e64000802007f */
[----:B-1----:R-:W-:Y:S05]  /*7de0*/  @!P1 BRA `(.L_x_132) ;  /* 0xfffffffc00f09947 */ /* 0x002fea000383ffff */
[----:B------:R-:W-:Y:S05]  /*7df0*/  BRA `(.L_x_153) ;  /* 0xfffffff000587947 */ /* 0x000fea000383ffff */
.L_x_141:
[----:B------:R-:W-:Y:S01]  /*7e00*/  BSSY B0, `(.L_x_154) ;  /* 0x0000006000007945 */ /* 0x000fe20003800000 */
[----:B------:R-:W-:-:S07]  /*7e10*/  IMAD.MOV.U32 R15, RZ, RZ, -0x1 ;  /* 0xffffffffff0f7424 */ /* 0x000fce00078e00ff */
[----:B------:R-:W-:Y:S05]  /*7e20*/  WARPSYNC.COLLECTIVE R15, `(.L_x_155) ;  /* 0x000000000f0c7348 */ /* 0x000fea0003c00000 */
[----:B------:R-:W-:Y:S02]  /*7e30*/  ELECT P6, UR62, PT ;  /* 0x00000000003e782f */ /* 0x000fe400038c0000 */
[----:B------:R-:W-:Y:S01]  /*7e40*/  MOV R14, UR62 ;  /* 0x0000003e000e7c02 */ /* 0x000fe20008000f00 */
[----:B------:R-:W-:Y:S10]  /*7e50*/  ENDCOLLECTIVE ;  /* 0x000000000000791b */ /* 0x000ff40003800000 */
.L_x_155:
[----:B------:R-:W-:Y:S05]  /*7e60*/  BSYNC B0 ;  /* 0x0000000000007941 */ /* 0x000fea0003800000 */
.L_x_154:
[----:B------:R-:W-:Y:S05]  /*7e70*/  BRA `(.L_x_156) ;  /* 0xfffffff800a87947 */ /* 0x000fea000383ffff */
.L_x_145:
[----:B0-----:R0:W1:Y:S02]  /*7e80*/  SYNCS.PHASECHK.TRANS64.TRYWAIT P0, [R7+URZ], R2 ;  /* 0x00000002070075a7 */ /* 0x001064000800017f */
[----:B-1----:R-:W-:Y:S05]  /*7e90*/  @!P0 NANOSLEEP.SYNCS 0x989680 ;  /* 0x009896800000895d */ /* 0x002fea0003900000 */
[----:B------:R-:W1:Y:S02]  /*7ea0*/  @!P0 SYNCS.PHASECHK.TRANS64 P0, [R7+URZ], R2 ;  /* 0x00000002070085a7 */ /* 0x000e64000800007f */
[----:B-1----:R-:W-:Y:S05]  /*7eb0*/  @!P0 BRA `(.L_x_145) ;  /* 0xfffffffc00f08947 */ /* 0x002fea000383ffff */
[----:B------:R-:W-:Y:S05]  /*7ec0*/  BRA `(.L_x_157) ;  /* 0xfffffff800e87947 */ /* 0x000fea000383ffff */
.L_x_146:
[----:B0-----:R0:W1:Y:S02]  /*7ed0*/  SYNCS.PHASECHK.TRANS64.TRYWAIT P0, [R9+URZ], R4 ;  /* 0x00000004090075a7 */ /* 0x001064000800017f */
[----:B-1----:R-:W-:Y:S05]  /*7ee0*/  @!P0 NANOSLEEP.SYNCS 0x989680 ;  /* 0x009896800000895d */ /* 0x002fea0003900000 */
[----:B------:R-:W1:Y:S02]  /*7ef0*/  @!P0 SYNCS.PHASECHK.TRANS64 P0, [R9+URZ], R4 ;  /* 0x00000004090085a7 */ /* 0x000e64000800007f */
[----:B-1----:R-:W-:Y:S05]  /*7f00*/  @!P0 BRA `(.L_x_146) ;  /* 0xfffffffc00f08947 */ /* 0x002fea000383ffff */
[----:B------:R-:W-:Y:S05]  /*7f10*/  BRA `(.L_x_158) ;  /* 0xfffffff800f87947 */ /* 0x000fea000383ffff */
.L_x_147:
[----:B0-----:R0:W1:Y:S02]  /*7f20*/  SYNCS.PHASECHK.TRANS64.TRYWAIT P0, [R6+URZ], R5 ;  /* 0x00000005060075a7 */ /* 0x001064000800017f */
[----:B-1----:R-:W-:Y:S05]  /*7f30*/  @!P0 NANOSLEEP.SYNCS 0x989680 ;  /* 0x009896800000895d */ /* 0x002fea0003900000 */
[----:B------:R-:W1:Y:S02]  /*7f40*/  @!P0 SYNCS.PHASECHK.TRANS64 P0, [R6+URZ], R5 ;  /* 0x00000005060085a7 */ /* 0x000e64000800007f */
[----:B-1----:R-:W-:Y:S05]  /*7f50*/  @!P0 BRA `(.L_x_147) ;  /* 0xfffffffc00f08947 */ /* 0x002fea000383ffff */
[----:B------:R-:W-:Y:S05]  /*7f60*/  BRA `(.L_x_159) ;  /* 0xfffffffc00087947 */ /* 0x000fea000383ffff */
.L_x_148:
[----:B-1----:R1:W2:Y:S02]  /*7f70*/  SYNCS.PHASECHK.TRANS64.TRYWAIT P0, [R9+URZ], R4 ;  /* 0x00000004090075a7 */ /* 0x0022a4000800017f */
[----:B--2---:R-:W-:Y:S05]  /*7f80*/  @!P0 NANOSLEEP.SYNCS 0x989680 ;  /* 0x009896800000895d */ /* 0x004fea0003900000 */
[----:B------:R-:W2:Y:S02]  /*7f90*/  @!P0 SYNCS.PHASECHK.TRANS64 P0, [R9+URZ], R4 ;  /* 0x00000004090085a7 */ /* 0x000ea4000800007f */
[----:B--2---:R-:W-:Y:S05]  /*7fa0*/  @!P0 BRA `(.L_x_148) ;  /* 0xfffffffc00f08947 */ /* 0x004fea000383ffff */
[----:B------:R-:W-:Y:S05]  /*7fb0*/  BRA `(.L_x_160) ;  /* 0xfffffffc00107947 */ /* 0x000fea000383ffff */
.L_x_161:
[----:B------:R-:W-:-:S00]  /*7fc0*/  BRA `(.L_x_161) ;  /* 0xfffffffc00fc7947 */ /* 0x000fc0000383ffff */
[----:B------:R-:W-:-:S00]  /*7fd0*/  NOP ;  /* 0x0000000000007918 */ /* 0x000fc00000000000 */
        /* <DEDUP_REMOVED lines=10> */
.L_x_162:


//--------------------- .nv.global.init           --------------------------
	.section	.nv.global.init,"aw",@progbits
.nv.global.init:
	.type		$str$22,@object
	.size		$str$22,($str$23 - $str$22)
$str$22:
        /*0000*/ 	.byte	0x6b, 0x5f, 0x74, 0x69, 0x6c, 0x65, 0x5f, 0x63, 0x6f, 0x75, 0x6e, 0x74, 0x20, 0x3e, 0x3d, 0x20
        /*0010*/ 	.byte	0x31, 0x00
	.type		$str$23,@object
	.size		$str$23,(__unnamed_1 - $str$23)
$str$23:
        /*0012*/ 	.byte	0x2f, 0x74, 0x6d, 0x70, 0x2f, 0x63, 0x75, 0x74, 0x6c, 0x61, 0x73, 0x73, 0x5f, 0x73, 0x77, 0x65
        /*0022*/ 	.byte	0x65, 0x70, 0x5f, 0x73, 0x72, 0x63, 0x2f, 0x69, 0x6e, 0x63, 0x6c, 0x75, 0x64, 0x65, 0x2f, 0x63
        /*0032*/ 	.byte	0x75, 0x74, 0x6c, 0x61, 0x73, 0x73, 0x2f, 0x67, 0x65, 0x6d, 0x6d, 0x2f, 0x63, 0x6f, 0x6c, 0x6c
        /*0042*/ 	.byte	0x65, 0x63, 0x74, 0x69, 0x76, 0x65, 0x2f, 0x73, 0x6d, 0x39, 0x30, 0x5f, 0x6d, 0x6d, 0x61, 0x5f
        /*0052*/ 	.byte	0x74, 0x6d, 0x61, 0x5f, 0x67, 0x6d, 0x6d, 0x61, 0x5f, 0x73, 0x73, 0x5f, 0x77, 0x61, 0x72, 0x70
        /*0062*/ 	.byte	0x73, 0x70, 0x65, 0x63, 0x69, 0x61, 0x6c, 0x69, 0x7a, 0x65, 0x64, 0x2e, 0x68, 0x70, 0x70, 0x00
	.type		__unnamed_1,@object
	.size		__unnamed_1,(.L_0 - __unnamed_1)
__unnamed_1:
        /*0072*/ 	.byte	0x76, 0x6f, 0x69, 0x64, 0x20, 0x63, 0x75, 0x74, 0x6c, 0x61, 0x73, 0x73, 0x3a, 0x3a, 0x67, 0x65
        /* <DEDUP_REMOVED lines=180> */
        /*0bc2*/ 	.byte	0x79, 0x5d, 0x00
.L_0:


//--------------------- .nv.shared._ZN7cutlass13device_kernelINS_4gemm6kernel13GemmUniversalIN4cute5tupleIJiiiiEEENS1_10collective13CollectiveMmaINS1_34MainloopSm90TmaGmmaWarpSpecializedILi5ENS5_IJNS4_1CILi1EEESB_SB_EEENS1_35KernelTmaWarpSpecializedCooperativeEEENS5_IJNSA_ILi256EEENSA_ILi48EEENSA_ILi64EEEEEENS_10bfloat16_tENS5_IJlSB_lEEESJ_SK_NS4_8TiledMMAINS4_8MMA_AtomIJNS4_4SM904GMMA27MMA_64x16x16_F32BF16BF16_SSILNSO_5MajorE0ELSQ_0ELNSO_7ScaleInE1ELSR_1EEEEEENS4_6LayoutINS5_IJNSA_ILi2EEESB_SB_EEENS5_IJSB_NSA_ILi0EEESX_EEEEENS5_IJNS4_10UnderscoreES10_S10_EEEEENS4_13SM90_TMA_LOADENS4_14ComposedLayoutINS4_7SwizzleILi3ELi4ELi3EEENS4_18smem_ptr_flag_bitsILi16EEENSU_INS5_IJNSA_ILi8EEESH_EEENS5_IJSH_SB_EEEEEEEvNS4_8identityES13_S1D_vS1E_EENS_8epilogue10collective6detail29Sm90TmaWarpSpecializedAdapterINS1H_15DefaultEpilogueISJ_SK_SK_NS1G_6thread17LinearCombinationISJ_Li1EffLNS1L_9ScaleType4KindE0ELNS_15FloatRoundStyleE2ESJ_EENS1_15EpilogueDefaultEEEEEvvEEEEvNT_6ParamsE --------------------------
	.section	.nv.shared._ZN7cutlass13device_kernelINS_4gemm6kernel13GemmUniversalIN4cute5tupleIJiiiiEEENS1_10collective13CollectiveMmaINS1_34MainloopSm90TmaGmmaWarpSpecializedILi5ENS5_IJNS4_1CILi1EEESB_SB_EEENS1_35KernelTmaWarpSpecializedCooperativeEEENS5_IJNSA_ILi256EEENSA_ILi48EEENSA_ILi64EEEEEENS_10bfloat16_tENS5_IJlSB_lEEESJ_SK_NS4_8TiledMMAINS4_8MMA_AtomIJNS4_4SM904GMMA27MMA_64x16x16_F32BF16BF16_SSILNSO_5MajorE0ELSQ_0ELNSO_7ScaleInE1ELSR_1EEEEEENS4_6LayoutINS5_IJNSA_ILi2EEESB_SB_EEENS5_IJSB_NSA_ILi0EEESX_EEEEENS5_IJNS4_10UnderscoreES10_S10_EEEEENS4_13SM90_TMA_LOADENS4_14ComposedLayoutINS4_7SwizzleILi3ELi4ELi3EEENS4_18smem_ptr_flag_bitsILi16EEENSU_INS5_IJNSA_ILi8EEESH_EEENS5_IJSH_SB_EEEEEEEvNS4_8identityES13_S1D_vS1E_EENS_8epilogue10collective6detail29Sm90TmaWarpSpecializedAdapterINS1H_15DefaultEpilogueISJ_SK_SK_NS1G_6thread17LinearCombinationISJ_Li1EffLNS1L_9ScaleType4KindE0ELNS_15FloatRoundStyleE2ESJ_EENS1_15EpilogueDefaultEEEEEvvEEEEvNT_6ParamsE,"aw",@nobits
	.sectionflags	@""
	.align	16
	.zero		1024


//--------------------- .nv.shared.reserved.0     --------------------------
	.section	.nv.shared.reserved.0,"aw",@nobits
	.weak		__nv_reservedSMEM_offset_0_alias
	.size		__nv_reservedSMEM_offset_0_alias, 0, 0
	.other		__nv_reservedSMEM_offset_0_alias,@"STO_CUDA_RESERVED_SHARED STV_DEFAULT"
__nv_reservedSMEM_offset_0_alias:
	.zero		0


//--------------------- .nv.global                --------------------------
	.section	.nv.global,"aw",@nobits
.nv.global:
	.type		_ZN39_INTERNAL_4631b2c0_4_k_cu_a84cfc16_31564cute1_E,@object
	.size		_ZN39_INTERNAL_4631b2c0_4_k_cu_a84cfc16_31564cute1_E,(_ZN39_INTERNAL_4631b2c0_4_k_cu_a84cfc16_31564cuda3std3__45__cpo6cbeginE - _ZN39_INTERNAL_4631b2c0_4_k_cu_a84cfc16_31564cute1_E)
_ZN39_INTERNAL_4631b2c0_4_k_cu_a84cfc16_31564cute1_E:
	.zero		1
	.type		_ZN39_INTERNAL_4631b2c0_4_k_cu_a84cfc16_31564cuda3std3__45__cpo6cbeginE,@object
	.size		_ZN39_INTERNAL_4631b2c0_4_k_cu_a84cfc16_31564cuda3std3__45__cpo6cbeginE,(_ZN39_INTERNAL_4631b2c0_4_k_cu_a84cfc16_31564cuda3std3__48in_placeE - _ZN39_INTERNAL_4631b2c0_4_k_cu_a84cfc16_31564cuda3std3__45__cpo6cbeginE)
_ZN39_INTERNAL_4631b2c0_4_k_cu_a84cfc16_31564cuda3std3__45__cpo6cbeginE:
	.zero		1
	.type		_ZN39_INTERNAL_4631b2c0_4_k_cu_a84cfc16_31564cuda3std3__48in_placeE,@object
	.size		_ZN39_INTERNAL_4631b2c0_4_k_cu_a84cfc16_31564cuda3std3__48in_placeE,(_ZN39_INTERNAL_4631b2c0_4_k_cu_a84cfc16_31564cuda3std6ranges3__45__cpo9iter_moveE - _ZN39_INTERNAL_4631b2c0_4_k_cu_a84cfc16_31564cuda3std3__48in_placeE)
_ZN39_INTERNAL_4631b2c0_4_k_cu_a84cfc16_31564cuda3std3__48in_placeE:
	.zero		1
	.type		_ZN39_INTERNAL_4631b2c0_4_k_cu_a84cfc16_31564cuda3std6ranges3__45__cpo9iter_moveE,@object
	.size		_ZN39_INTERNAL_4631b2c0_4_k_cu_a84cfc16_31564cuda3std6ranges3__45__cpo9iter_moveE,(_ZN39_INTERNAL_4631b2c0_4_k_cu_a84cfc16_31564cuda3std3__45__cpo5beginE - _ZN39_INTERNAL_4631b2c0_4_k_cu_a84cfc16_31564cuda3std6ranges3__45__cpo9iter_moveE)
_ZN39_INTERNAL_4631b2c0_4_k_cu_a84cfc16_31564cuda3std6ranges3__45__cpo9iter_moveE:
	.zero		1
	.type		_ZN39_INTERNAL_4631b2c0_4_k_cu_a84cfc16_31564cuda3std3__45__cpo5beginE,@object
	.size		_ZN39_INTERNAL_4631b2c0_4_k_cu_a84cfc16_31564cuda3std3__45__cpo5beginE,(_ZN39_INTERNAL_4631b2c0_4_k_cu_a84cfc16_31564cuda3std3__441_GLOBAL__N__4631b2c0_4_k_cu_a84cfc16_31566ignoreE - _ZN39_INTERNAL_4631b2c0_4_k_cu_a84cfc16_31564cuda3std3__45__cpo5beginE)
_ZN39_INTERNAL_4631b2c0_4_k_cu_a84cfc16_31564cuda3std3__45__cpo5beginE:
	.zero		1
	.type		_ZN39_INTERNAL_4631b2c0_4_k_cu_a84cfc16_31564cuda3std3__441_GLOBAL__N__4631b2c0_4_k_cu_a84cfc16_31566ignoreE,@object
	.size		_ZN39_INTERNAL_4631b2c0_4_k_cu_a84cfc16_31564cuda3std3__441_GLOBAL__N__4631b2c0_4_k_cu_a84cfc16_31566ignoreE,(_ZN39_INTERNAL_4631b2c0_4_k_cu_a84cfc16_31564cute7productE - _ZN39_INTERNAL_4631b2c0_4_k_cu_a84cfc16_31564cuda3std3__441_GLOBAL__N__4631b2c0_4_k_cu_a84cfc16_31566ignoreE)
_ZN39_INTERNAL_4631b2c0_4_k_cu_a84cfc16_31564cuda3std3__441_GLOBAL__N__4631b2c0_4_k_cu_a84cfc16_31566ignoreE:
	.zero		1
	.type		_ZN39_INTERNAL_4631b2c0_4_k_cu_a84cfc16_31564cute7productE,@object
	.size		_ZN39_INTERNAL_4631b2c0_4_k_cu_a84cfc16_31564cute7productE,(_ZN39_INTERNAL_4631b2c0_4_k_cu_a84cfc16_31564cuda3std3__45__cpo3endE - _ZN39_INTERNAL_4631b2c0_4_k_cu_a84cfc16_31564cute7productE)
_ZN39_INTERNAL_4631b2c0_4_k_cu_a84cfc16_31564cute7productE:
	.zero		1
	.type		_ZN39_INTERNAL_4631b2c0_4_k_cu_a84cfc16_31564cuda3std3__45__cpo3endE,@object
	.size		_ZN39_INTERNAL_4631b2c0_4_k_cu_a84cfc16_31564cuda3std3__45__cpo3endE,(_ZN39_INTERNAL_4631b2c0_4_k_cu_a84cfc16_31564cuda3std3__419piecewise_constructE - _ZN39_INTERNAL_4631b2c0_4_k_cu_a84cfc16_31564cuda3std3__45__cpo3endE)
_ZN39_INTERNAL_4631b2c0_4_k_cu_a84cfc16_31564cuda3std3__45__cpo3endE:
	.zero		1
	.type		_ZN39_INTERNAL_4631b2c0_4_k_cu_a84cfc16_31564cuda3std3__419piecewise_constructE,@object
	.size		_ZN39_INTERNAL_4631b2c0_4_k_cu_a84cfc16_31564cuda3std3__419piecewise_constructE,(_ZN39_INTERNAL_4631b2c0_4_k_cu_a84cfc16_31564cuda3std3__45__cpo4cendE - _ZN39_INTERNAL_4631b2c0_4_k_cu_a84cfc16_31564cuda3std3__419piecewise_constructE)
_ZN39_INTERNAL_4631b2c0_4_k_cu_a84cfc16_31564cuda3std3__419piecewise_constructE:
	.zero		1
	.type		_ZN39_INTERNAL_4631b2c0_4_k_cu_a84cfc16_31564cuda3std3__45__cpo4cendE,@object
	.size		_ZN39_INTERNAL_4631b2c0_4_k_cu_a84cfc16_31564cuda3std3__45__cpo4cendE,(_ZN39_INTERNAL_4631b2c0_4_k_cu_a84cfc16_31564cuda3std6ranges3__45__cpo4swapE - _ZN39_INTERNAL_4631b2c0_4_k_cu_a84cfc16_31564cuda3std3__45__cpo4cendE)
_ZN39_INTERNAL_4631b2c0_4_k_cu_a84cfc16_31564cuda3std3__45__cpo4cendE:
	.zero		1
	.type		_ZN39_INTERNAL_4631b2c0_4_k_cu_a84cfc16_31564cuda3std6ranges3__45__cpo4swapE,@object
	.size		_ZN39_INTERNAL_4631b2c0_4_k_cu_a84cfc16_31564cuda3std6ranges3__45__cpo4swapE,(.L_8 - _ZN39_INTERNAL_4631b2c0_4_k_cu_a84cfc16_31564cuda3std6ranges3__45__cpo4swapE)
_ZN39_INTERNAL_4631b2c0_4_k_cu_a84cfc16_31564cuda3std6ranges3__45__cpo4swapE:
	.zero		1
.L_8:


//--------------------- .nv.constant0._ZN7cutlass13device_kernelINS_4gemm6kernel13GemmUniversalIN4cute5tupleIJiiiiEEENS1_10collective13CollectiveMmaINS1_34MainloopSm90TmaGmmaWarpSpecializedILi5ENS5_IJNS4_1CILi1EEESB_SB_EEENS1_35KernelTmaWarpSpecializedCooperativeEEENS5_IJNSA_ILi256EEENSA_ILi48EEENSA_ILi64EEEEEENS_10bfloat16_tENS5_IJlSB_lEEESJ_SK_NS4_8TiledMMAINS4_8MMA_AtomIJNS4_4SM904GMMA27MMA_64x16x16_F32BF16BF16_SSILNSO_5MajorE0ELSQ_0ELNSO_7ScaleInE1ELSR_1EEEEEENS4_6LayoutINS5_IJNSA_ILi2EEESB_SB_EEENS5_IJSB_NSA_ILi0EEESX_EEEEENS5_IJNS4_10UnderscoreES10_S10_EEEEENS4_13SM90_TMA_LOADENS4_14ComposedLayoutINS4_7SwizzleILi3ELi4ELi3EEENS4_18smem_ptr_flag_bitsILi16EEENSU_INS5_IJNSA_ILi8EEESH_EEENS5_IJSH_SB_EEEEEEEvNS4_8identityES13_S1D_vS1E_EENS_8epilogue10collective6detail29Sm90TmaWarpSpecializedAdapterINS1H_15DefaultEpilogueISJ_SK_SK_NS1G_6thread17LinearCombinationISJ_Li1EffLNS1L_9ScaleType4KindE0ELNS_15FloatRoundStyleE2ESJ_EENS1_15EpilogueDefaultEEEEEvvEEEEvNT_6ParamsE --------------------------
	.section	.nv.constant0._ZN7cutlass13device_kernelINS_4gemm6kernel13GemmUniversalIN4cute5tupleIJiiiiEEENS1_10collective13CollectiveMmaINS1_34MainloopSm90TmaGmmaWarpSpecializedILi5ENS5_IJNS4_1CILi1EEESB_SB_EEENS1_35KernelTmaWarpSpecializedCooperativeEEENS5_IJNSA_ILi256EEENSA_ILi48EEENSA_ILi64EEEEEENS_10bfloat16_tENS5_IJlSB_lEEESJ_SK_NS4_8TiledMMAINS4_8MMA_AtomIJNS4_4SM904GMMA27MMA_64x16x16_F32BF16BF16_SSILNSO_5MajorE0ELSQ_0ELNSO_7ScaleInE1ELSR_1EEEEEENS4_6LayoutINS5_IJNSA_ILi2EEESB_SB_EEENS5_IJSB_NSA_ILi0EEESX_EEEEENS5_IJNS4_10UnderscoreES10_S10_EEEEENS4_13SM90_TMA_LOADENS4_14ComposedLayoutINS4_7SwizzleILi3ELi4ELi3EEENS4_18smem_ptr_flag_bitsILi16EEENSU_INS5_IJNSA_ILi8EEESH_EEENS5_IJSH_SB_EEEEEEEvNS4_8identityES13_S1D_vS1E_EENS_8epilogue10collective6detail29Sm90TmaWarpSpecializedAdapterINS1H_15DefaultEpilogueISJ_SK_SK_NS1G_6thread17LinearCombinationISJ_Li1EffLNS1L_9ScaleType4KindE0ELNS_15FloatRoundStyleE2ESJ_EENS1_15EpilogueDefaultEEEEEvvEEEEvNT_6ParamsE,"a",@progbits
	.sectionflags	@""
	.align	4
.nv.constant0._ZN7cutlass13device_kernelINS_4gemm6kernel13GemmUniversalIN4cute5tupleIJiiiiEEENS1_10collective13CollectiveMmaINS1_34MainloopSm90TmaGmmaWarpSpecializedILi5ENS5_IJNS4_1CILi1EEESB_SB_EEENS1_35KernelTmaWarpSpecializedCooperativeEEENS5_IJNSA_ILi256EEENSA_ILi48EEENSA_ILi64EEEEEENS_10bfloat16_tENS5_IJlSB_lEEESJ_SK_NS4_8TiledMMAINS4_8MMA_AtomIJNS4_4SM904GMMA27MMA_64x16x16_F32BF16BF16_SSILNSO_5MajorE0ELSQ_0ELNSO_7ScaleInE1ELSR_1EEEEEENS4_6LayoutINS5_IJNSA_ILi2EEESB_SB_EEENS5_IJSB_NSA_ILi0EEESX_EEEEENS5_IJNS4_10UnderscoreES10_S10_EEEEENS4_13SM90_TMA_LOADENS4_14ComposedLayoutINS4_7SwizzleILi3ELi4ELi3EEENS4_18smem_ptr_flag_bitsILi16EEENSU_INS5_IJNSA_ILi8EEESH_EEENS5_IJSH_SB_EEEEEEEvNS4_8identityES13_S1D_vS1E_EENS_8epilogue10collective6detail29Sm90TmaWarpSpecializedAdapterINS1H_15DefaultEpilogueISJ_SK_SK_NS1G_6thread17LinearCombinationISJ_Li1EffLNS1L_9ScaleType4KindE0ELNS_15FloatRoundStyleE2ESJ_EENS1_15EpilogueDefaultEEEEEvvEEEEvNT_6ParamsE:
	.zero		1664


//--------------------- SYMBOLS --------------------------

	.type		.nv.reservedSmem.offset0,@object
	.size		.nv.reservedSmem.offset0,0x4
	.type		__assertfail,@function
